	.headerflags	@"EF_CUDA_TEXMODE_UNIFIED EF_CUDA_64BIT_ADDRESS EF_CUDA_ACCELERATORS EF_CUDA_SM90 EF_CUDA_VIRTUAL_SM(EF_CUDA_SM90)"
	.elftype	@"ET_EXEC"


//--------------------- .nv.info                  --------------------------
	.section	.nv.info,"",@"SHT_CUDA_INFO"
	.align	4


	//----- nvinfo : EIATTR_REGCOUNT
	.align		4
        /*0000*/ 	.byte	0x04, 0x2f
        /*0002*/ 	.short	(.L_3 - .L_2)
	.align		4
.L_2:
        /*0004*/ 	.word	index@(triton_poi_fused_cat_40)
        /*0008*/ 	.word	0x00000040


	//----- nvinfo : EIATTR_MIN_STACK_SIZE
	.align		4
.L_3:
        /*000c*/ 	.byte	0x04, 0x12
        /*000e*/ 	.short	(.L_5 - .L_4)
	.align		4
.L_4:
        /*0010*/ 	.word	index@(triton_poi_fused_cat_40)
        /*0014*/ 	.word	0x00000000


	//----- nvinfo : EIATTR_FRAME_SIZE
	.align		4
.L_5:
        /*0018*/ 	.byte	0x04, 0x11
        /*001a*/ 	.short	(.L_7 - .L_6)
	.align		4
.L_6:
        /*001c*/ 	.word	index@(triton_poi_fused_cat_40)
        /*0020*/ 	.word	0x00000000


	//----- nvinfo : EIATTR_MIN_STACK_SIZE
	.align		4
.L_7:
        /*0024*/ 	.byte	0x04, 0x12
        /*0026*/ 	.short	(.L_9 - .L_8)
	.align		4
.L_8:
        /*0028*/ 	.word	index@(triton_poi_fused_cat_40)
        /*002c*/ 	.word	0x00000000
.L_9:


//--------------------- .nv.info.triton_poi_fused_cat_40 --------------------------
	.section	.nv.info.triton_poi_fused_cat_40,"",@"SHT_CUDA_INFO"
	.sectionflags	@""
	.align	4


	//----- nvinfo : EIATTR_CUDA_API_VERSION
	.align		4
        /*0000*/ 	.byte	0x04, 0x37
        /*0002*/ 	.short	(.L_11 - .L_10)
.L_10:
        /*0004*/ 	.word	0x0000007c


	//----- nvinfo : EIATTR_KPARAM_INFO
	.align		4
.L_11:
        /*0008*/ 	.byte	0x04, 0x17
        /*000a*/ 	.short	(.L_13 - .L_12)
.L_12:
        /*000c*/ 	.word	0x00000000
        /*0010*/ 	.short	0x0029
        /*0012*/ 	.short	0x0148
        /*0014*/ 	.byte	0x00, 0xf0, 0x11, 0x00


	//----- nvinfo : EIATTR_KPARAM_INFO
	.align		4
.L_13:
        /*0018*/ 	.byte	0x04, 0x17
        /*001a*/ 	.short	(.L_15 - .L_14)
.L_14:
        /*001c*/ 	.word	0x00000000
        /*0020*/ 	.short	0x0028
        /*0022*/ 	.short	0x0140
        /*0024*/ 	.byte	0x00, 0xf4, 0x21, 0x00


	//----- nvinfo : EIATTR_KPARAM_INFO
	.align		4
.L_15:
        /*0028*/ 	.byte	0x04, 0x17
        /*002a*/ 	.short	(.L_17 - .L_16)
.L_16:
        /*002c*/ 	.word	0x00000000
        /*0030*/ 	.short	0x0027
        /*0032*/ 	.short	0x0138
        /*0034*/ 	.byte	0x00, 0xf4, 0x21, 0x00


	//----- nvinfo : EIATTR_KPARAM_INFO
	.align		4
.L_17:
        /*0038*/ 	.byte	0x04, 0x17
        /*003a*/ 	.short	(.L_19 - .L_18)
.L_18:
        /*003c*/ 	.word	0x00000000
        /*0040*/ 	.short	0x0026
        /*0042*/ 	.short	0x0130
        /*0044*/ 	.byte	0x00, 0xf4, 0x21, 0x00


	//----- nvinfo : EIATTR_KPARAM_INFO
	.align		4
.L_19:
        /*0048*/ 	.byte	0x04, 0x17
        /*004a*/ 	.short	(.L_21 - .L_20)
.L_20:
        /*004c*/ 	.word	0x00000000
        /*0050*/ 	.short	0x0025
        /*0052*/ 	.short	0x0128
        /*0054*/ 	.byte	0x00, 0xf4, 0x21, 0x00


	//----- nvinfo : EIATTR_KPARAM_INFO
	.align		4
.L_21:
        /*0058*/ 	.byte	0x04, 0x17
        /*005a*/ 	.short	(.L_23 - .L_22)
.L_22:
        /*005c*/ 	.word	0x00000000
        /*0060*/ 	.short	0x0024
        /*0062*/ 	.short	0x0120
        /*0064*/ 	.byte	0x00, 0xf4, 0x21, 0x00


	//----- nvinfo : EIATTR_KPARAM_INFO
	.align		4
.L_23:
        /*0068*/ 	.byte	0x04, 0x17
        /*006a*/ 	.short	(.L_25 - .L_24)
.L_24:
        /*006c*/ 	.word	0x00000000
        /*0070*/ 	.short	0x0023
        /*0072*/ 	.short	0x0118
        /*0074*/ 	.byte	0x00, 0xf4, 0x21, 0x00


	//----- nvinfo : EIATTR_KPARAM_INFO
	.align		4
.L_25:
        /*0078*/ 	.byte	0x04, 0x17
        /*007a*/ 	.short	(.L_27 - .L_26)
.L_26:
        /*007c*/ 	.word	0x00000000
        /*0080*/ 	.short	0x0022
        /*0082*/ 	.short	0x0110
        /*0084*/ 	.byte	0x00, 0xf4, 0x21, 0x00


	//----- nvinfo : EIATTR_KPARAM_INFO
	.align		4
.L_27:
        /*0088*/ 	.byte	0x04, 0x17
        /*008a*/ 	.short	(.L_29 - .L_28)
.L_28:
        /*008c*/ 	.word	0x00000000
        /*0090*/ 	.short	0x0021
        /*0092*/ 	.short	0x0108
        /*0094*/ 	.byte	0x00, 0xf4, 0x21, 0x00


	//----- nvinfo : EIATTR_KPARAM_INFO
	.align		4
.L_29:
        /*0098*/ 	.byte	0x04, 0x17
        /*009a*/ 	.short	(.L_31 - .L_30)
.L_30:
        /*009c*/ 	.word	0x00000000
        /*00a0*/ 	.short	0x0020
        /*00a2*/ 	.short	0x0100
        /*00a4*/ 	.byte	0x00, 0xf4, 0x21, 0x00


	//----- nvinfo : EIATTR_KPARAM_INFO
	.align		4
.L_31:
        /*00a8*/ 	.byte	0x04, 0x17
        /*00aa*/ 	.short	(.L_33 - .L_32)
.L_32:
        /*00ac*/ 	.word	0x00000000
        /*00b0*/ 	.short	0x001f
        /*00b2*/ 	.short	0x00f8
        /*00b4*/ 	.byte	0x00, 0xf4, 0x21, 0x00


	//----- nvinfo : EIATTR_KPARAM_INFO
	.align		4
.L_33:
        /*00b8*/ 	.byte	0x04, 0x17
        /*00ba*/ 	.short	(.L_35 - .L_34)
.L_34:
        /*00bc*/ 	.word	0x00000000
        /*00c0*/ 	.short	0x001e
        /*00c2*/ 	.short	0x00f0
        /*00c4*/ 	.byte	0x00, 0xf4, 0x21, 0x00


	//----- nvinfo : EIATTR_KPARAM_INFO
	.align		4
.L_35:
        /*00c8*/ 	.byte	0x04, 0x17
        /*00ca*/ 	.short	(.L_37 - .L_36)
.L_36:
        /*00cc*/ 	.word	0x00000000
        /*00d0*/ 	.short	0x001d
        /*00d2*/ 	.short	0x00e8
        /*00d4*/ 	.byte	0x00, 0xf4, 0x21, 0x00


	//----- nvinfo : EIATTR_KPARAM_INFO
	.align		4
.L_37:
        /*00d8*/ 	.byte	0x04, 0x17
        /*00da*/ 	.short	(.L_39 - .L_38)
.L_38:
        /*00dc*/ 	.word	0x00000000
        /*00e0*/ 	.short	0x001c
        /*00e2*/ 	.short	0x00e0
        /*00e4*/ 	.byte	0x00, 0xf4, 0x21, 0x00


	//----- nvinfo : EIATTR_KPARAM_INFO
	.align		4
.L_39:
        /*00e8*/ 	.byte	0x04, 0x17
        /*00ea*/ 	.short	(.L_41 - .L_40)
.L_40:
        /*00ec*/ 	.word	0x00000000
        /*00f0*/ 	.short	0x001b
        /*00f2*/ 	.short	0x00d8
        /*00f4*/ 	.byte	0x00, 0xf4, 0x21, 0x00


	//----- nvinfo : EIATTR_KPARAM_INFO
	.align		4
.L_41:
        /*00f8*/ 	.byte	0x04, 0x17
        /*00fa*/ 	.short	(.L_43 - .L_42)
.L_42:
        /*00fc*/ 	.word	0x00000000
        /*0100*/ 	.short	0x001a
        /*0102*/ 	.short	0x00d0
        /*0104*/ 	.byte	0x00, 0xf4, 0x21, 0x00


	//----- nvinfo : EIATTR_KPARAM_INFO
	.align		4
.L_43:
        /*0108*/ 	.byte	0x04, 0x17
        /*010a*/ 	.short	(.L_45 - .L_44)
.L_44:
        /*010c*/ 	.word	0x00000000
        /*0110*/ 	.short	0x0019
        /*0112*/ 	.short	0x00c8
        /*0114*/ 	.byte	0x00, 0xf4, 0x21, 0x00


	//----- nvinfo : EIATTR_KPARAM_INFO
	.align		4
.L_45:
        /*0118*/ 	.byte	0x04, 0x17
        /*011a*/ 	.short	(.L_47 - .L_46)
.L_46:
        /*011c*/ 	.word	0x00000000
        /*0120*/ 	.short	0x0018
        /*0122*/ 	.short	0x00c0
        /*0124*/ 	.byte	0x00, 0xf4, 0x21, 0x00


	//----- nvinfo : EIATTR_KPARAM_INFO
	.align		4
.L_47:
        /*0128*/ 	.byte	0x04, 0x17
        /*012a*/ 	.short	(.L_49 - .L_48)
.L_48:
        /*012c*/ 	.word	0x00000000
        /*0130*/ 	.short	0x0017
        /*0132*/ 	.short	0x00b8
        /*0134*/ 	.byte	0x00, 0xf4, 0x21, 0x00


	//----- nvinfo : EIATTR_KPARAM_INFO
	.align		4
.L_49:
        /*0138*/ 	.byte	0x04, 0x17
        /*013a*/ 	.short	(.L_51 - .L_50)
.L_50:
        /*013c*/ 	.word	0x00000000
        /*0140*/ 	.short	0x0016
        /*0142*/ 	.short	0x00b0
        /*0144*/ 	.byte	0x00, 0xf4, 0x21, 0x00


	//----- nvinfo : EIATTR_KPARAM_INFO
	.align		4
.L_51:
        /*0148*/ 	.byte	0x04, 0x17
        /*014a*/ 	.short	(.L_53 - .L_52)
.L_52:
        /*014c*/ 	.word	0x00000000
        /*0150*/ 	.short	0x0015
        /*0152*/ 	.short	0x00a8
        /*0154*/ 	.byte	0x00, 0xf4, 0x21, 0x00


	//----- nvinfo : EIATTR_KPARAM_INFO
	.align		4
.L_53:
        /*0158*/ 	.byte	0x04, 0x17
        /*015a*/ 	.short	(.L_55 - .L_54)
.L_54:
        /*015c*/ 	.word	0x00000000
        /*0160*/ 	.short	0x0014
        /*0162*/ 	.short	0x00a0
        /*0164*/ 	.byte	0x00, 0xf4, 0x21, 0x00


	//----- nvinfo : EIATTR_KPARAM_INFO
	.align		4
.L_55:
        /*0168*/ 	.byte	0x04, 0x17
        /*016a*/ 	.short	(.L_57 - .L_56)
.L_56:
        /*016c*/ 	.word	0x00000000
        /*0170*/ 	.short	0x0013
        /*0172*/ 	.short	0x0098
        /*0174*/ 	.byte	0x00, 0xf4, 0x21, 0x00


	//----- nvinfo : EIATTR_KPARAM_INFO
	.align		4
.L_57:
        /*0178*/ 	.byte	0x04, 0x17
        /*017a*/ 	.short	(.L_59 - .L_58)
.L_58:
        /*017c*/ 	.word	0x00000000
        /*0180*/ 	.short	0x0012
        /*0182*/ 	.short	0x0090
        /*0184*/ 	.byte	0x00, 0xf4, 0x21, 0x00


	//----- nvinfo : EIATTR_KPARAM_INFO
	.align		4
.L_59:
        /*0188*/ 	.byte	0x04, 0x17
        /*018a*/ 	.short	(.L_61 - .L_60)
.L_60:
        /*018c*/ 	.word	0x00000000
        /*0190*/ 	.short	0x0011
        /*0192*/ 	.short	0x0088
        /*0194*/ 	.byte	0x00, 0xf4, 0x21, 0x00


	//----- nvinfo : EIATTR_KPARAM_INFO
	.align		4
.L_61:
        /*0198*/ 	.byte	0x04, 0x17
        /*019a*/ 	.short	(.L_63 - .L_62)
.L_62:
        /*019c*/ 	.word	0x00000000
        /*01a0*/ 	.short	0x0010
        /*01a2*/ 	.short	0x0080
        /*01a4*/ 	.byte	0x00, 0xf4, 0x21, 0x00


	//----- nvinfo : EIATTR_KPARAM_INFO
	.align		4
.L_63:
        /*01a8*/ 	.byte	0x04, 0x17
        /*01aa*/ 	.short	(.L_65 - .L_64)
.L_64:
        /*01ac*/ 	.word	0x00000000
        /*01b0*/ 	.short	0x000f
        /*01b2*/ 	.short	0x0078
        /*01b4*/ 	.byte	0x00, 0xf4, 0x21, 0x00


	//----- nvinfo : EIATTR_KPARAM_INFO
	.align		4
.L_65:
        /*01b8*/ 	.byte	0x04, 0x17
        /*01ba*/ 	.short	(.L_67 - .L_66)
.L_66:
        /*01bc*/ 	.word	0x00000000
        /*01c0*/ 	.short	0x000e
        /*01c2*/ 	.short	0x0070
        /*01c4*/ 	.byte	0x00, 0xf4, 0x21, 0x00


	//----- nvinfo : EIATTR_KPARAM_INFO
	.align		4
.L_67:
        /*01c8*/ 	.byte	0x04, 0x17
        /*01ca*/ 	.short	(.L_69 - .L_68)
.L_68:
        /*01cc*/ 	.word	0x00000000
        /*01d0*/ 	.short	0x000d
        /*01d2*/ 	.short	0x0068
        /*01d4*/ 	.byte	0x00, 0xf4, 0x21, 0x00


	//----- nvinfo : EIATTR_KPARAM_INFO
	.align		4
.L_69:
        /*01d8*/ 	.byte	0x04, 0x17
        /*01da*/ 	.short	(.L_71 - .L_70)
.L_70:
        /*01dc*/ 	.word	0x00000000
        /*01e0*/ 	.short	0x000c
        /*01e2*/ 	.short	0x0060
        /*01e4*/ 	.byte	0x00, 0xf4, 0x21, 0x00


	//----- nvinfo : EIATTR_KPARAM_INFO
	.align		4
.L_71:
        /*01e8*/ 	.byte	0x04, 0x17
        /*01ea*/ 	.short	(.L_73 - .L_72)
.L_72:
        /*01ec*/ 	.word	0x00000000
        /*01f0*/ 	.short	0x000b
        /*01f2*/ 	.short	0x0058
        /*01f4*/ 	.byte	0x00, 0xf4, 0x21, 0x00


	//----- nvinfo : EIATTR_KPARAM_INFO
	.align		4
.L_73:
        /*01f8*/ 	.byte	0x04, 0x17
        /*01fa*/ 	.short	(.L_75 - .L_74)
.L_74:
        /*01fc*/ 	.word	0x00000000
        /*0200*/ 	.short	0x000a
        /*0202*/ 	.short	0x0050
        /*0204*/ 	.byte	0x00, 0xf4, 0x21, 0x00


	//----- nvinfo : EIATTR_KPARAM_INFO
	.align		4
.L_75:
        /*0208*/ 	.byte	0x04, 0x17
        /*020a*/ 	.short	(.L_77 - .L_76)
.L_76:
        /*020c*/ 	.word	0x00000000
        /*0210*/ 	.short	0x0009
        /*0212*/ 	.short	0x0048
        /*0214*/ 	.byte	0x00, 0xf4, 0x21, 0x00


	//----- nvinfo : EIATTR_KPARAM_INFO
	.align		4
.L_77:
        /*0218*/ 	.byte	0x04, 0x17
        /*021a*/ 	.short	(.L_79 - .L_78)
.L_78:
        /*021c*/ 	.word	0x00000000
        /*0220*/ 	.short	0x0008
        /*0222*/ 	.short	0x0040
        /*0224*/ 	.byte	0x00, 0xf4, 0x21, 0x00


	//----- nvinfo : EIATTR_KPARAM_INFO
	.align		4
.L_79:
        /*0228*/ 	.byte	0x04, 0x17
        /*022a*/ 	.short	(.L_81 - .L_80)
.L_80:
        /*022c*/ 	.word	0x00000000
        /*0230*/ 	.short	0x0007
        /*0232*/ 	.short	0x0038
        /*0234*/ 	.byte	0x00, 0xf4, 0x21, 0x00


	//----- nvinfo : EIATTR_KPARAM_INFO
	.align		4
.L_81:
        /*0238*/ 	.byte	0x04, 0x17
        /*023a*/ 	.short	(.L_83 - .L_82)
.L_82:
        /*023c*/ 	.word	0x00000000
        /*0240*/ 	.short	0x0006
        /*0242*/ 	.short	0x0030
        /*0244*/ 	.byte	0x00, 0xf4, 0x21, 0x00


	//----- nvinfo : EIATTR_KPARAM_INFO
	.align		4
.L_83:
        /*0248*/ 	.byte	0x04, 0x17
        /*024a*/ 	.short	(.L_85 - .L_84)
.L_84:
        /*024c*/ 	.word	0x00000000
        /*0250*/ 	.short	0x0005
        /*0252*/ 	.short	0x0028
        /*0254*/ 	.byte	0x00, 0xf4, 0x21, 0x00


	//----- nvinfo : EIATTR_KPARAM_INFO
	.align		4
.L_85:
        /*0258*/ 	.byte	0x04, 0x17
        /*025a*/ 	.short	(.L_87 - .L_86)
.L_86:
        /*025c*/ 	.word	0x00000000
        /*0260*/ 	.short	0x0004
        /*0262*/ 	.short	0x0020
        /*0264*/ 	.byte	0x00, 0xf4, 0x21, 0x00


	//----- nvinfo : EIATTR_KPARAM_INFO
	.align		4
.L_87:
        /*0268*/ 	.byte	0x04, 0x17
        /*026a*/ 	.short	(.L_89 - .L_88)
.L_88:
        /*026c*/ 	.word	0x00000000
        /*0270*/ 	.short	0x0003
        /*0272*/ 	.short	0x0018
        /*0274*/ 	.byte	0x00, 0xf4, 0x21, 0x00


	//----- nvinfo : EIATTR_KPARAM_INFO
	.align		4
.L_89:
        /*0278*/ 	.byte	0x04, 0x17
        /*027a*/ 	.short	(.L_91 - .L_90)
.L_90:
        /*027c*/ 	.word	0x00000000
        /*0280*/ 	.short	0x0002
        /*0282*/ 	.short	0x0010
        /*0284*/ 	.byte	0x00, 0xf4, 0x21, 0x00


	//----- nvinfo : EIATTR_KPARAM_INFO
	.align		4
.L_91:
        /*0288*/ 	.byte	0x04, 0x17
        /*028a*/ 	.short	(.L_93 - .L_92)
.L_92:
        /*028c*/ 	.word	0x00000000
        /*0290*/ 	.short	0x0001
        /*0292*/ 	.short	0x0008
        /*0294*/ 	.byte	0x00, 0xf4, 0x21, 0x00


	//----- nvinfo : EIATTR_KPARAM_INFO
	.align		4
.L_93:
        /*0298*/ 	.byte	0x04, 0x17
        /*029a*/ 	.short	(.L_95 - .L_94)
.L_94:
        /*029c*/ 	.word	0x00000000
        /*02a0*/ 	.short	0x0000
        /*02a2*/ 	.short	0x0000
        /*02a4*/ 	.byte	0x00, 0xf4, 0x21, 0x00


	//----- nvinfo : EIATTR_SPARSE_MMA_MASK
	.align		4
.L_95:
        /*02a8*/ 	.byte	0x03, 0x50
        /*02aa*/ 	.short	0x0000


	//----- nvinfo : EIATTR_MAXREG_COUNT
	.align		4
        /*02ac*/ 	.byte	0x03, 0x1b
        /*02ae*/ 	.short	0x00ff


	//----- nvinfo : EIATTR_EXIT_INSTR_OFFSETS
	.align		4
        /*02b0*/ 	.byte	0x04, 0x1c
        /*02b2*/ 	.short	(.L_97 - .L_96)


	//   ....[0]....
.L_96:
        /*02b4*/ 	.word	0x00002710


	//----- nvinfo : EIATTR_REQNTID
	.align		4
.L_97:
        /*02b8*/ 	.byte	0x04, 0x10
        /*02ba*/ 	.short	(.L_99 - .L_98)
.L_98:
        /*02bc*/ 	.word	0x00000080
        /*02c0*/ 	.word	0x00000001
        /*02c4*/ 	.word	0x00000001


	//----- nvinfo : EIATTR_CBANK_PARAM_SIZE
	.align		4
.L_99:
        /*02c8*/ 	.byte	0x03, 0x19
        /*02ca*/ 	.short	0x014c


	//----- nvinfo : EIATTR_PARAM_CBANK
	.align		4
        /*02cc*/ 	.byte	0x04, 0x0a
        /*02ce*/ 	.short	(.L_101 - .L_100)
	.align		4
.L_100:
        /*02d0*/ 	.word	index@(.nv.constant0.triton_poi_fused_cat_40)
        /*02d4*/ 	.short	0x0210
        /*02d6*/ 	.short	0x014c


	//----- nvinfo : EIATTR_SW_WAR
	.align		4
.L_101:
        /*02d8*/ 	.byte	0x04, 0x36
        /*02da*/ 	.short	(.L_103 - .L_102)
.L_102:
        /*02dc*/ 	.word	0x00000008
.L_103:


//--------------------- .nv.callgraph             --------------------------
	.section	.nv.callgraph,"",@"SHT_CUDA_CALLGRAPH"
	.align	4
	.sectionentsize	8
	.align		4
        /*0000*/ 	.word	0x00000000
	.align		4
        /*0004*/ 	.word	0xffffffff
	.align		4
        /*0008*/ 	.word	0x00000000
	.align		4
        /*000c*/ 	.word	0xfffffffe
	.align		4
        /*0010*/ 	.word	0x00000000
	.align		4
        /*0014*/ 	.word	0xfffffffd
	.align		4
        /*0018*/ 	.word	0x00000000
	.align		4
        /*001c*/ 	.word	0xfffffffc


//--------------------- .nv.constant4             --------------------------
	.section	.nv.constant4,"a",@progbits
	.align	8
	.align		8
.nv.constant4:
        /*0000*/ 	.dword	_$_str
	.align		8
        /*0008*/ 	.dword	_$_str_$_2


//--------------------- .text.triton_poi_fused_cat_40 --------------------------
	.section	.text.triton_poi_fused_cat_40,"ax",@progbits
	.align	128
        .global         triton_poi_fused_cat_40
        .type           triton_poi_fused_cat_40,@function
        .size           triton_poi_fused_cat_40,(.L_x_1 - triton_poi_fused_cat_40)
        .other          triton_poi_fused_cat_40,@"STO_CUDA_ENTRY STV_DEFAULT"
triton_poi_fused_cat_40:
.text.triton_poi_fused_cat_40:
[----:B------:R-:W-:Y:S01]  /*0000*/  LDC R1, c[0x0][0x28] ;  /* 0x00000a00ff017b82 */ /* 0x000fe20000000800 */
[----:B------:R-:W1:Y:S07]  /*0010*/  S2R R0, SR_TID.X ;  /* 0x0000000000007919 */ /* 0x000e6e0000002100 */
[----:B------:R-:W2:Y:S01]  /*0020*/  LDC.64 R2, c[0x0][0x2c0] ;  /* 0x0000b000ff027b82 */ /* 0x000ea20000000a00 */
[----:B------:R-:W-:Y:S01]  /*0030*/  CS2R R48, SRZ ;  /* 0x0000000000307805 */ /* 0x000fe2000001ff00 */
[----:B------:R-:W-:Y:S01]  /*0040*/  ULDC.64 UR4, c[0x0][0x208] ;  /* 0x0000820000047ab9 */ /* 0x000fe20000000a00 */
[----:B------:R-:W3:Y:S05]  /*0050*/  S2R R15, SR_CTAID.X ;  /* 0x00000000000f7919 */ /* 0x000eea0000002500 */
[----:B------:R-:W4:Y:S08]  /*0060*/  LDC.64 R8, c[0x0][0x2e8] ;  /* 0x0000ba00ff087b82 */ /* 0x000f300000000a00 */
[----:B------:R-:W5:Y:S01]  /*0070*/  LDC.64 R10, c[0x0][0x310] ;  /* 0x0000c400ff0a7b82 */ /* 0x000f620000000a00 */
[----:B------:R-:W-:-:S02]  /*0080*/  CS2R R6, SRZ ;  /* 0x0000000000067805 */ /* 0x000fc4000001ff00 */
[----:B------:R-:W-:-:S05]  /*0090*/  CS2R R32, SRZ ;  /* 0x0000000000207805 */ /* 0x000fca000001ff00 */
[----:B------:R-:W4:Y:S01]  /*00a0*/  LDC.64 R12, c[0x0][0x338] ;  /* 0x0000ce00ff0c7b82 */ /* 0x000f220000000a00 */
[----:B------:R-:W-:Y:S01]  /*00b0*/  CS2R R38, SRZ ;  /* 0x0000000000267805 */ /* 0x000fe2000001ff00 */
[----:B------:R-:W-:Y:S01]  /*00c0*/  ULDC.64 UR6, c[0x0][0x2b0] ;  /* 0x0000ac0000067ab9 */ /* 0x000fe20000000a00 */
[----:B------:R-:W-:Y:S01]  /*00d0*/  ULDC.64 UR8, c[0x0][0x300] ;  /* 0x0000c00000087ab9 */ /* 0x000fe20000000a00 */
[----:B------:R-:W-:Y:S01]  /*00e0*/  ULDC.64 UR10, c[0x0][0x328] ;  /* 0x0000ca00000a7ab9 */ /* 0x000fe20000000a00 */
[----:B-1----:R-:W-:-:S03]  /*00f0*/  IMAD.SHL.U32 R0, R0, 0x2, RZ ;  /* 0x0000000200007824 */ /* 0x002fc600078e00ff */
[----:B------:R-:W1:Y:S02]  /*0100*/  LDC.64 R44, c[0x0][0x2b8] ;  /* 0x0000ae00ff2c7b82 */ /* 0x000e640000000a00 */
[----:B------:R-:W-:Y:S02]  /*0110*/  LOP3.LUT R0, R0, 0xfe, RZ, 0xc0, !PT ;  /* 0x000000fe00007812 */ /* 0x000fe400078ec0ff */
[----:B------:R-:W-:-:S04]  /*0120*/  CS2R R34, SRZ ;  /* 0x0000000000227805 */ /* 0x000fc8000001ff00 */
[----:B------:R-:W1:Y:S01]  /*0130*/  LDC.64 R26, c[0x0][0x2c8] ;  /* 0x0000b200ff1a7b82 */ /* 0x000e620000000a00 */
[----:B---3--:R-:W-:-:S05]  /*0140*/  IMAD R5, R15, 0x100, R0 ;  /* 0x000001000f057824 */ /* 0x008fca00078e0200 */
[----:B------:R-:W-:Y:S02]  /*0150*/  SHF.R.S32.HI R0, RZ, 0x1f, R5 ;  /* 0x0000001fff007819 */ /* 0x000fe40000011405 */
[----:B------:R-:W3:Y:S02]  /*0160*/  LDC.64 R58, c[0x0][0x308] ;  /* 0x0000c200ff3a7b82 */ /* 0x000ee40000000a00 */
[----:B------:R-:W-:-:S04]  /*0170*/  LEA.HI R0, R0, R5, RZ, 0x8 ;  /* 0x0000000500007211 */ /* 0x000fc800078f40ff */
[----:B------:R-:W-:Y:S02]  /*0180*/  LOP3.LUT R4, R0, 0xffffff00, RZ, 0xc0, !PT ;  /* 0xffffff0000047812 */ /* 0x000fe400078ec0ff */
[----:B------:R-:W1:Y:S03]  /*0190*/  LDC.64 R30, c[0x0][0x348] ;  /* 0x0000d200ff1e7b82 */ /* 0x000e660000000a00 */
[----:B------:R-:W-:-:S04]  /*01a0*/  IMAD.IADD R53, R5, 0x1, -R4 ;  /* 0x0000000105357824 */ /* 0x000fc800078e0a04 */
[C---:B--2---:R-:W-:Y:S01]  /*01b0*/  IMAD.WIDE R2, R53.reuse, 0x4, R2 ;  /* 0x0000000435027825 */ /* 0x044fe200078e0202 */
[----:B------:R-:W-:Y:S01]  /*01c0*/  LOP3.LUT R40, R53, 0xffffffe0, RZ, 0xc0, !PT ;  /* 0xffffffe035287812 */ /* 0x000fe200078ec0ff */
[----:B------:R-:W2:Y:S03]  /*01d0*/  LDC.64 R46, c[0x0][0x340] ;  /* 0x0000d000ff2e7b82 */ /* 0x000ea60000000a00 */
[C---:B------:R-:W-:Y:S02]  /*01e0*/  ISETP.NE.AND P5, PT, R40.reuse, 0x80, PT ;  /* 0x000000802800780c */ /* 0x040fe40003fa5270 */
[----:B------:R-:W-:Y:S02]  /*01f0*/  ISETP.NE.AND P4, PT, R40, 0xa0, PT ;  /* 0x000000a02800780c */ /* 0x000fe40003f85270 */
[----:B------:R-:W-:Y:S02]  /*0200*/  CS2R R42, SRZ ;  /* 0x00000000002a7805 */ /* 0x000fe4000001ff00 */
[----:B------:R-:W-:-:S02]  /*0210*/  CS2R R36, SRZ ;  /* 0x0000000000247805 */ /* 0x000fc4000001ff00 */
[----:B------:R-:W-:Y:S02]  /*0220*/  CS2R R20, SRZ ;  /* 0x0000000000147805 */ /* 0x000fe4000001ff00 */
[----:B------:R-:W-:Y:S01]  /*0230*/  CS2R R22, SRZ ;  /* 0x0000000000167805 */ /* 0x000fe2000001ff00 */
[----:B------:R-:W1:Y:S02]  /*0240*/  LDC.64 R50, c[0x0][0x2f0] ;  /* 0x0000bc00ff327b82 */ /* 0x000e640000000a00 */
[----:B------:R5:W2:Y:S01]  /*0250*/  @!P5 LDG.E.EL.64 R48, desc[UR4][R2.64+-0x200] ;  /* 0xfffe00040230d981 */ /* 0x000aa2000c2e1b00 */
[----:B------:R-:W-:Y:S01]  /*0260*/  SHF.R.S32.HI R4, RZ, 0x17, R15 ;  /* 0x00000017ff047819 */ /* 0x000fe2000001140f */
[----:B----4-:R-:W-:Y:S01]  /*0270*/  IMAD.WIDE R8, R53, 0x4, R8 ;  /* 0x0000000435087825 */ /* 0x010fe200078e0208 */
[----:B------:R-:W-:-:S03]  /*0280*/  ISETP.NE.AND P3, PT, R40, 0xc0, PT ;  /* 0x000000c02800780c */ /* 0x000fc60003f65270 */
[----:B------:R-:W4:Y:S01]  /*0290*/  LDC.64 R54, c[0x0][0x2f8] ;  /* 0x0000be00ff367b82 */ /* 0x000f220000000a00 */
[----:B------:R-:W-:Y:S01]  /*02a0*/  SGXT R4, R4, 0x1 ;  /* 0x000000010404781a */ /* 0x000fe20000000200 */
[----:B------:R3:W2:Y:S03]  /*02b0*/  @!P4 LDG.E.EL.64 R6, desc[UR4][R8.64+-0x280] ;  /* 0xfffd80040806c981 */ /* 0x0006a6000c2e1b00 */
[----:B------:R-:W-:Y:S01]  /*02c0*/  LEA.HI R14, R4, R5, RZ, 0xb ;  /* 0x00000005040e7211 */ /* 0x000fe200078f58ff */
[----:B-----5:R-:W-:-:S03]  /*02d0*/  IMAD.WIDE R2, R53, 0x4, R10 ;  /* 0x0000000435027825 */ /* 0x020fc600078e020a */
[----:B------:R-:W-:Y:S02]  /*02e0*/  SHF.R.S32.HI R14, RZ, 0xb, R14 ;  /* 0x0000000bff0e7819 */ /* 0x000fe4000001140e */
[----:B------:R-:W-:Y:S01]  /*02f0*/  LEA.HI R4, R4, R5, RZ, 0xe ;  /* 0x0000000504047211 */ /* 0x000fe200078f70ff */
[----:B------:R5:W2:Y:S01]  /*0300*/  @!P3 LDG.E.EL.64 R32, desc[UR4][R2.64+-0x300] ;  /* 0xfffd00040220b981 */ /* 0x000aa2000c2e1b00 */
[----:B------:R-:W-:Y:S01]  /*0310*/  LEA.HI R11, R14, R14, RZ, 0x3 ;  /* 0x0000000e0e0b7211 */ /* 0x000fe200078f18ff */
[----:B0--3--:R-:W-:Y:S01]  /*0320*/  IMAD.WIDE R8, R53, 0x4, R12 ;  /* 0x0000000435087825 */ /* 0x009fe200078e020c */
[----:B------:R-:W-:Y:S02]  /*0330*/  SHF.R.S32.HI R10, RZ, 0xe, R4 ;  /* 0x0000000eff0a7819 */ /* 0x000fe40000011404 */
[----:B------:R-:W-:Y:S02]  /*0340*/  LOP3.LUT R15, R11, 0x7fffff8, RZ, 0xc0, !PT ;  /* 0x07fffff80b0f7812 */ /* 0x000fe400078ec0ff */
[--C-:B------:R-:W-:Y:S01]  /*0350*/  SHF.R.S32.HI R4, RZ, 0x8, R0.reuse ;  /* 0x00000008ff047819 */ /* 0x100fe20000011400 */
[----:B------:R-:W-:Y:S01]  /*0360*/  IMAD R12, R10, 0xa20, RZ ;  /* 0x00000a200a0c7824 */ /* 0x000fe200078e02ff */
[----:B------:R-:W-:Y:S01]  /*0370*/  SHF.R.S32.HI R11, RZ, 0x1f, R0 ;  /* 0x0000001fff0b7819 */ /* 0x000fe20000011400 */
[----:B------:R-:W-:Y:S01]  /*0380*/  IMAD.IADD R15, R14, 0x1, -R15 ;  /* 0x000000010e0f7824 */ /* 0x000fe200078e0a0f */
[----:B------:R-:W-:-:S02]  /*0390*/  ISETP.GT.AND P2, PT, R53, 0xdf, PT ;  /* 0x000000df3500780c */ /* 0x000fc40003f44270 */
[-C--:B------:R-:W-:Y:S01]  /*03a0*/  LEA.HI R0, R11, R4.reuse, RZ, 0x6 ;  /* 0x000000040b007211 */ /* 0x080fe200078f30ff */
[----:B-----5:R-:W-:Y:S01]  /*03b0*/  IMAD R2, R15, 0x120, RZ ;  /* 0x000001200f027824 */ /* 0x020fe200078e02ff */
[----:B------:R-:W-:Y:S02]  /*03c0*/  LEA.HI R11, R11, R4, RZ, 0x3 ;  /* 0x000000040b0b7211 */ /* 0x000fe400078f18ff */
[----:B------:R-:W-:Y:S02]  /*03d0*/  LOP3.LUT R3, R0, 0x7ffffc0, RZ, 0xc0, !PT ;  /* 0x07ffffc000037812 */ /* 0x000fe400078ec0ff */
[----:B------:R-:W-:-:S03]  /*03e0*/  LOP3.LUT R11, R11, 0x7fffff8, RZ, 0xc0, !PT ;  /* 0x07fffff80b0b7812 */ /* 0x000fc600078ec0ff */
[----:B------:R-:W-:Y:S01]  /*03f0*/  IMAD.IADD R3, R4, 0x1, -R3 ;  /* 0x0000000104037824 */ /* 0x000fe200078e0a03 */
[--C-:B------:R-:W-:Y:S01]  /*0400*/  IADD3 R17, P0, P1, R2, R53, R12.reuse ;  /* 0x0000003502117210 */ /* 0x100fe2000791e00c */
[----:B------:R-:W-:Y:S01]  /*0410*/  IMAD R10, R10, 0x900, RZ ;  /* 0x000009000a0a7824 */ /* 0x000fe200078e02ff */
[----:B------:R0:W3:Y:S01]  /*0420*/  @P2 LDG.E.EL.64 R38, desc[UR4][R8.64+-0x380] ;  /* 0xfffc800408262981 */ /* 0x0000e2000c2e1b00 */
[----:B------:R-:W-:Y:S01]  /*0430*/  SHF.R.S32.HI R15, RZ, 0x1f, R12 ;  /* 0x0000001fff0f7819 */ /* 0x000fe2000001140c */
[----:B------:R-:W-:Y:S01]  /*0440*/  IMAD.SHL.U32 R0, R3, 0x20, RZ ;  /* 0x0000002003007824 */ /* 0x000fe200078e00ff */
[----:B------:R-:W-:Y:S01]  /*0450*/  SHF.R.S32.HI R13, RZ, 0x1f, R53 ;  /* 0x0000001fff0d7819 */ /* 0x000fe20000011435 */
[----:B------:R-:W-:Y:S01]  /*0460*/  IMAD.IADD R11, R4, 0x1, -R11 ;  /* 0x00000001040b7824 */ /* 0x000fe200078e0a0b */
[----:B------:R-:W-:Y:S01]  /*0470*/  SHF.R.S32.HI R2, RZ, 0x1f, R2 ;  /* 0x0000001fff027819 */ /* 0x000fe20000011402 */
[----:B------:R-:W-:Y:S01]  /*0480*/  IMAD R14, R14, 0x120, RZ ;  /* 0x000001200e0e7824 */ /* 0x000fe200078e02ff */
[----:B------:R-:W-:Y:S01]  /*0490*/  SHF.R.S32.HI R3, RZ, 0x1f, R10 ;  /* 0x0000001fff037819 */ /* 0x000fe2000001140a */
[----:B------:R-:W-:Y:S01]  /*04a0*/  IMAD.SHL.U32 R12, R4, 0x20, RZ ;  /* 0x00000020040c7824 */ /* 0x000fe200078e00ff */
[----:B------:R-:W-:-:S02]  /*04b0*/  IADD3.X R15, R2, R13, R15, P0, P1 ;  /* 0x0000000d020f7210 */ /* 0x000fc400007e240f */
[----:B------:R-:W-:Y:S02]  /*04c0*/  IADD3 R10, P0, P1, R0, R53, R10 ;  /* 0x00000035000a7210 */ /* 0x000fe4000791e00a */
[----:B------:R-:W-:Y:S01]  /*04d0*/  SHF.R.S32.HI R2, RZ, 0x1f, R0 ;  /* 0x0000001fff027819 */ /* 0x000fe20000011400 */
[----:B------:R-:W-:-:S03]  /*04e0*/  IMAD.SHL.U32 R0, R11, 0x20, RZ ;  /* 0x000000200b007824 */ /* 0x000fc600078e00ff */
[----:B0-----:R-:W-:Y:S02]  /*04f0*/  IADD3.X R9, R2, R13, R3, P0, P1 ;  /* 0x0000000d02097210 */ /* 0x001fe400007e2403 */
[--C-:B------:R-:W-:Y:S02]  /*0500*/  SHF.R.S32.HI R3, RZ, 0x1f, R14.reuse ;  /* 0x0000001fff037819 */ /* 0x100fe4000001140e */
[----:B------:R-:W-:Y:S02]  /*0510*/  IADD3 R14, P0, P1, R0, R53, R14 ;  /* 0x00000035000e7210 */ /* 0x000fe4000791e00e */
[----:B------:R-:W-:-:S04]  /*0520*/  SHF.R.S32.HI R2, RZ, 0x1f, R0 ;  /* 0x0000001fff027819 */ /* 0x000fc80000011400 */
[-C--:B------:R-:W-:Y:S02]  /*0530*/  IADD3.X R11, R2, R13.reuse, R3, P0, P1 ;  /* 0x0000000d020b7210 */ /* 0x080fe400007e2403 */
[C---:B------:R-:W-:Y:S02]  /*0540*/  LEA R8, P1, R10.reuse, UR6, 0x2 ;  /* 0x000000060a087c11 */ /* 0x040fe4000f8210ff */
[----:B------:R-:W-:Y:S02]  /*0550*/  IADD3 R18, P0, R53, R12, RZ ;  /* 0x0000000c35127210 */ /* 0x000fe40007f1e0ff */
[----:B------:R-:W-:Y:S01]  /*0560*/  LEA.HI.X R9, R10, UR7, R9, 0x2, P1 ;  /* 0x000000070a097c11 */ /* 0x000fe200088f1409 */
[----:B------:R-:W-:Y:S01]  /*0570*/  ULDC.64 UR6, c[0x0][0x2d8] ;  /* 0x0000b60000067ab9 */ /* 0x000fe20000000a00 */
[----:B------:R-:W-:Y:S02]  /*0580*/  IADD3 R3, P6, R0, R17, RZ ;  /* 0x0000001100037210 */ /* 0x000fe40007fde0ff */
[----:B------:R-:W-:Y:S01]  /*0590*/  LEA.HI.X.SX32 R13, R12, R13, 0x1, P0 ;  /* 0x0000000d0c0d7211 */ /* 0x000fe200000f0eff */
[----:B------:R-:W0:Y:S01]  /*05a0*/  LDC.64 R16, c[0x0][0x2d0] ;  /* 0x0000b400ff107b82 */ /* 0x000e220000000a00 */
[----:B------:R-:W-:Y:S01]  /*05b0*/  LEA R56, P0, R14, UR6, 0x2 ;  /* 0x000000060e387c11 */ /* 0x000fe2000f8010ff */
[----:B------:R-:W-:Y:S01]  /*05c0*/  IMAD.X R2, R2, 0x1, R15, P6 ;  /* 0x0000000102027824 */ /* 0x000fe200030e060f */
[C---:B------:R-:W-:Y:S01]  /*05d0*/  SHF.L.U64.HI R0, R18.reuse, 0x2, R13 ;  /* 0x0000000212007819 */ /* 0x040fe2000001020d */
[----:B------:R-:W-:Y:S01]  /*05e0*/  IMAD.SHL.U32 R18, R18, 0x4, RZ ;  /* 0x0000000412127824 */ /* 0x000fe200078e00ff */
[----:B------:R-:W-:Y:S01]  /*05f0*/  LEA.HI.X R57, R14, UR7, R11, 0x2, P0 ;  /* 0x000000070e397c11 */ /* 0x000fe200080f140b */
[----:B-1----:R-:W-:Y:S01]  /*0600*/  IMAD.WIDE R26, R53, 0x4, R26 ;  /* 0x00000004351a7825 */ /* 0x002fe200078e021a */
[----:B------:R-:W-:Y:S01]  /*0610*/  LEA R24, P1, R3, UR8, 0x2 ;  /* 0x0000000803187c11 */ /* 0x000fe2000f8210ff */
[----:B------:R-:W1:Y:S01]  /*0620*/  LDC.64 R14, c[0x0][0x2e0] ;  /* 0x0000b800ff0e7b82 */ /* 0x000e620000000a00 */
[----:B------:R-:W-:Y:S01]  /*0630*/  IADD3 R28, P6, R18, UR10, RZ ;  /* 0x0000000a121c7c10 */ /* 0x000fe2000ffde0ff */
[----:B------:R-:W-:Y:S01]  /*0640*/  IMAD.WIDE R58, R53, 0x4, R58 ;  /* 0x00000004353a7825 */ /* 0x000fe200078e023a */
[----:B------:R-:W-:-:S02]  /*0650*/  LEA.HI.X R25, R3, UR9, R2, 0x2, P1 ;  /* 0x0000000903197c11 */ /* 0x000fc400088f1402 */
[----:B------:R-:W-:Y:S02]  /*0660*/  CS2R R2, SRZ ;  /* 0x0000000000027805 */ /* 0x000fe4000001ff00 */
[----:B------:R-:W-:Y:S01]  /*0670*/  IADD3.X R29, R0, UR11, RZ, P6, !PT ;  /* 0x0000000b001d7c10 */ /* 0x000fe2000b7fe4ff */
[----:B------:R-:W5:Y:S01]  /*0680*/  @!P5 LDG.E.EL.64 R20, desc[UR4][R26.64+-0x200] ;  /* 0xfffe00041a14d981 */ /* 0x000f62000c2e1b00 */
[C---:B------:R-:W-:Y:S01]  /*0690*/  IMAD.WIDE R30, R53.reuse, 0x4, R30 ;  /* 0x00000004351e7825 */ /* 0x040fe200078e021e */
[----:B------:R-:W4:Y:S01]  /*06a0*/  LDC.64 R10, c[0x0][0x330] ;  /* 0x0000cc00ff0a7b82 */ /* 0x000f220000000a00 */
[----:B------:R-:W-:Y:S01]  /*06b0*/  ULDC.64 UR6, c[0x0][0x238] ;  /* 0x00008e0000067ab9 */ /* 0x000fe20000000a00 */
[----:B------:R0:W5:Y:S01]  /*06c0*/  @P2 LDG.E.EL.64 R34, desc[UR4][R28.64+-0x380] ;  /* 0xfffc80041c222981 */ /* 0x000162000c2e1b00 */
[C---:B------:R-:W-:Y:S01]  /*06d0*/  IMAD.WIDE R50, R53.reuse, 0x4, R50 ;  /* 0x0000000435327825 */ /* 0x040fe200078e0232 */
[----:B------:R-:W-:Y:S01]  /*06e0*/  ULDC.64 UR8, c[0x0][0x260] ;  /* 0x0000980000087ab9 */ /* 0x000fe20000000a00 */
[----:B------:R-:W-:Y:S01]  /*06f0*/  ULDC.64 UR10, c[0x0][0x288] ;  /* 0x0000a200000a7ab9 */ /* 0x000fe20000000a00 */
[----:B------:R0:W5:Y:S02]  /*0700*/  @!P5 LDG.E.EL.64 R2, desc[UR4][R8.64+-0x200] ;  /* 0xfffe00040802d981 */ /* 0x000164000c2e1b00 */
[----:B0-----:R-:W-:-:S02]  /*0710*/  IMAD.WIDE R60, R53, 0x4, R16 ;  /* 0x00000004353c7825 */ /* 0x001fc400078e0210 */
[----:B------:R0:W5:Y:S01]  /*0720*/  @!P3 LDG.E.EL.64 R42, desc[UR4][R24.64+-0x300] ;  /* 0xfffd0004182ab981 */ /* 0x000162000c2e1b00 */
[----:B------:R-:W-:Y:S01]  /*0730*/  CS2R R28, SRZ ;  /* 0x00000000001c7805 */ /* 0x000fe2000001ff00 */
[C---:B-1----:R-:W-:Y:S01]  /*0740*/  IMAD.WIDE R14, R53.reuse, 0x4, R14 ;  /* 0x00000004350e7825 */ /* 0x042fe200078e020e */
[----:B------:R-:W-:Y:S01]  /*0750*/  CS2R R8, SRZ ;  /* 0x0000000000087805 */ /* 0x000fe2000001ff00 */
[----:B------:R-:W5:Y:S02]  /*0760*/  @!P5 LDG.E.EL.64 R22, desc[UR4][R60.64+-0x200] ;  /* 0xfffe00043c16d981 */ /* 0x000f64000c2e1b00 */
[----:B0-----:R-:W-:-:S03]  /*0770*/  IMAD.WIDE R24, R53, 0x4, R44 ;  /* 0x0000000435187825 */ /* 0x001fc600078e022c */
[----:B------:R0:W5:Y:S01]  /*0780*/  @!P4 LDG.E.EL.64 R8, desc[UR4][R14.64+-0x280] ;  /* 0xfffd80040e08c981 */ /* 0x000162000c2e1b00 */
[----:B----4-:R-:W-:-:S03]  /*0790*/  IMAD.WIDE R16, R53, 0x4, R10 ;  /* 0x0000000435107825 */ /* 0x010fc600078e020a */
[----:B------:R-:W4:Y:S04]  /*07a0*/  @!P5 LDG.E.EL.64 R36, desc[UR4][R24.64+-0x200] ;  /* 0xfffe00041824d981 */ /* 0x000f28000c2e1b00 */
[----:B------:R1:W4:Y:S01]  /*07b0*/  @P2 LDG.E.EL.64 R28, desc[UR4][R16.64+-0x380] ;  /* 0xfffc8004101c2981 */ /* 0x000322000c2e1b00 */
[----:B0-----:R-:W0:Y:S08]  /*07c0*/  LDC.64 R14, c[0x0][0x318] ;  /* 0x0000c600ff0e7b82 */ /* 0x001e300000000a00 */
[----:B-1----:R-:W1:Y:S01]  /*07d0*/  LDC.64 R16, c[0x0][0x320] ;  /* 0x0000c800ff107b82 */ /* 0x002e620000000a00 */
[----:B------:R-:W-:-:S02]  /*07e0*/  CS2R R44, SRZ ;  /* 0x00000000002c7805 */ /* 0x000fc4000001ff00 */
[----:B------:R-:W-:Y:S02]  /*07f0*/  CS2R R26, SRZ ;  /* 0x00000000001a7805 */ /* 0x000fe4000001ff00 */
[----:B------:R-:W-:Y:S02]  /*0800*/  CS2R R10, SRZ ;  /* 0x00000000000a7805 */ /* 0x000fe4000001ff00 */
[----:B------:R-:W-:Y:S01]  /*0810*/  CS2R R24, SRZ ;  /* 0x0000000000187805 */ /* 0x000fe2000001ff00 */
[----:B--2---:R-:W-:Y:S01]  /*0820*/  IMAD.WIDE R60, R53, 0x4, R46 ;  /* 0x00000004353c7825 */ /* 0x004fe200078e022e */
[----:B------:R-:W2:Y:S01]  /*0830*/  @!P3 LDG.E.EL.64 R44, desc[UR4][R58.64+-0x300] ;  /* 0xfffd00043a2cb981 */ /* 0x000ea2000c2e1b00 */
[----:B------:R-:W-:-:S03]  /*0840*/  CS2R R46, SRZ ;  /* 0x00000000002e7805 */ /* 0x000fc6000001ff00 */
[----:B------:R0:W2:Y:S04]  /*0850*/  @P2 LDG.E.EL.64 R26, desc[UR4][R30.64+-0x380] ;  /* 0xfffc80041e1a2981 */ /* 0x0000a8000c2e1b00 */
[----:B------:R0:W2:Y:S04]  /*0860*/  @!P4 LDG.E.EL.64 R10, desc[UR4][R56.64+-0x280] ;  /* 0xfffd8004380ac981 */ /* 0x0000a8000c2e1b00 */
[----:B------:R-:W2:Y:S01]  /*0870*/  @P2 LDG.E.EL.64 R24, desc[UR4][R60.64+-0x380] ;  /* 0xfffc80043c182981 */ /* 0x000ea2000c2e1b00 */
[----:B0-----:R-:W-:Y:S01]  /*0880*/  CS2R R30, SRZ ;  /* 0x00000000001e7805 */ /* 0x001fe2000001ff00 */
[----:B-1----:R-:W-:-:S04]  /*0890*/  IMAD.WIDE R58, R53, 0x4, R16 ;  /* 0x00000004353a7825 */ /* 0x002fc800078e0210 */
[C---:B------:R-:W-:Y:S01]  /*08a0*/  IMAD.WIDE R56, R53.reuse, 0x4, R14 ;  /* 0x0000000435387825 */ /* 0x040fe200078e020e */
[----:B------:R0:W2:Y:S04]  /*08b0*/  @!P3 LDG.E.EL.64 R30, desc[UR4][R58.64+-0x300] ;  /* 0xfffd00043a1eb981 */ /* 0x0000a8000c2e1b00 */
[----:B------:R-:W2:Y:S01]  /*08c0*/  @!P3 LDG.E.EL.64 R46, desc[UR4][R56.64+-0x300] ;  /* 0xfffd0004382eb981 */ /* 0x000ea2000c2e1b00 */
[----:B------:R-:W-:Y:S02]  /*08d0*/  CS2R R14, SRZ ;  /* 0x00000000000e7805 */ /* 0x000fe4000001ff00 */
[----:B------:R-:W-:Y:S01]  /*08e0*/  CS2R R16, SRZ ;  /* 0x0000000000107805 */ /* 0x000fe2000001ff00 */
[----:B------:R-:W-:Y:S01]  /*08f0*/  IMAD.WIDE R54, R53, 0x4, R54 ;  /* 0x0000000435367825 */ /* 0x000fe200078e0236 */
[----:B0-----:R-:W0:Y:S02]  /*0900*/  LDC.64 R58, c[0x0][0x218] ;  /* 0x00008600ff3a7b82 */ /* 0x001e240000000a00 */
[----:B------:R1:W2:Y:S04]  /*0910*/  @!P4 LDG.E.EL.64 R14, desc[UR4][R50.64+-0x280] ;  /* 0xfffd8004320ec981 */ /* 0x0002a8000c2e1b00 */
[----:B------:R0:W2:Y:S01]  /*0920*/  @!P4 LDG.E.EL.64 R16, desc[UR4][R54.64+-0x280] ;  /* 0xfffd80043610c981 */ /* 0x0000a2000c2e1b00 */
[----:B------:R-:W-:-:S05]  /*0930*/  SEL R48, R48, RZ, !P5 ;  /* 0x000000ff30307207 */ /* 0x000fca0006800000 */
[----:B------:R-:W-:Y:S01]  /*0940*/  FADD R13, R48, 9.9999997473787516356e-06 ;  /* 0x3727c5ac300d7421 */ /* 0x000fe20000000000 */
[----:B------:R-:W-:-:S05]  /*0950*/  SEL R49, R49, RZ, !P5 ;  /* 0x000000ff31317207 */ /* 0x000fca0006800000 */
[----:B------:R-:W0:Y:S01]  /*0960*/  MUFU.SQRT R13, R13 ;  /* 0x0000000d000d7308 */ /* 0x000e220000002000 */
[----:B------:R-:W-:Y:S01]  /*0970*/  FADD R19, R49, 9.9999997473787516356e-06 ;  /* 0x3727c5ac31137421 */ /* 0x000fe20000000000 */
[----:B------:R-:W-:-:S06]  /*0980*/  SEL R6, R6, RZ, !P4 ;  /* 0x000000ff06067207 */ /* 0x000fcc0006000000 */
[----:B------:R-:W1:Y:S01]  /*0990*/  MUFU.SQRT R19, R19 ;  /* 0x0000001300137308 */ /* 0x000e620000002000 */
[----:B------:R-:W-:Y:S01]  /*09a0*/  FADD R48, R6, 9.9999997473787516356e-06 ;  /* 0x3727c5ac06307421 */ /* 0x000fe20000000000 */
[----:B------:R-:W-:Y:S02]  /*09b0*/  SEL R32, R32, RZ, !P3 ;  /* 0x000000ff20207207 */ /* 0x000fe40005800000 */
[----:B0-----:R-:W-:-:S04]  /*09c0*/  FSETP.GT.AND P1, PT, R13, 8.50705917302346158658e+37, PT ;  /* 0x7e8000000d00780b */ /* 0x001fc80003f24000 */
[----:B------:R-:W0:Y:S01]  /*09d0*/  MUFU.SQRT R48, R48 ;  /* 0x0000003000307308 */ /* 0x000e220000002000 */
[----:B------:R-:W-:Y:S01]  /*09e0*/  FSETP.GEU.AND P0, PT, R13, 1.175494350822287508e-38, PT ;  /* 0x008000000d00780b */ /* 0x000fe20003f0e000 */
[----:B------:R-:W-:Y:S02]  /*09f0*/  IMAD.MOV.U32 R6, RZ, RZ, 0x3e800000 ;  /* 0x3e800000ff067424 */ /* 0x000fe400078e00ff */
[----:B------:R-:W-:Y:S01]  /*0a00*/  FADD R32, R32, 9.9999997473787516356e-06 ;  /* 0x3727c5ac20207421 */ /* 0x000fe20000000000 */
[----:B-1----:R-:W-:-:S03]  /*0a10*/  FSETP.GT.AND P6, PT, R19, 8.50705917302346158658e+37, PT ;  /* 0x7e8000001300780b */ /* 0x002fc60003fc4000 */
[----:B------:R-:W1:Y:S01]  /*0a20*/  MUFU.SQRT R49, R32 ;  /* 0x0000002000317308 */ /* 0x000e620000002000 */
[----:B------:R-:W-:Y:S01]  /*0a30*/  FSEL R41, R6, 1, P1 ;  /* 0x3f80000006297808 */ /* 0x000fe20000800000 */
[----:B------:R-:W-:Y:S01]  /*0a40*/  @P1 FMUL R13, R13, 0.25 ;  /* 0x3e8000000d0d1820 */ /* 0x000fe20000400000 */
[----:B------:R-:W-:-:S03]  /*0a50*/  FSETP.GEU.AND P1, PT, R19, 1.175494350822287508e-38, PT ;  /* 0x008000001300780b */ /* 0x000fc60003f2e000 */
[----:B------:R-:W-:Y:S01]  /*0a60*/  @!P0 FMUL R41, R41, 16777216 ;  /* 0x4b80000029298820 */ /* 0x000fe20000400000 */
[----:B------:R-:W-:Y:S01]  /*0a70*/  SEL R33, R33, RZ, !P3 ;  /* 0x000000ff21217207 */ /* 0x000fe20005800000 */
[----:B------:R-:W-:Y:S01]  /*0a80*/  @!P0 FMUL R13, R13, 16777216 ;  /* 0x4b8000000d0d8820 */ /* 0x000fe20000400000 */
[----:B0-----:R-:W-:Y:S02]  /*0a90*/  FSETP.GT.AND P0, PT, R48, 8.50705917302346158658e+37, PT ;  /* 0x7e8000003000780b */ /* 0x001fe40003f04000 */
[----:B------:R-:W-:Y:S01]  /*0aa0*/  FSEL R50, R6, 1, P6 ;  /* 0x3f80000006327808 */ /* 0x000fe20003000000 */
[----:B------:R-:W-:Y:S01]  /*0ab0*/  FADD R33, R33, 9.9999997473787516356e-06 ;  /* 0x3727c5ac21217421 */ /* 0x000fe20000000000 */
[----:B------:R-:W-:Y:S01]  /*0ac0*/  @P6 FMUL R19, R19, 0.25 ;  /* 0x3e80000013136820 */ /* 0x000fe20000400000 */
[----:B---3--:R-:W-:Y:S02]  /*0ad0*/  SEL R38, R38, RZ, P2 ;  /* 0x000000ff26267207 */ /* 0x008fe40001000000 */
[----:B------:R0:W3:Y:S01]  /*0ae0*/  MUFU.SQRT R51, R33 ;  /* 0x0000002100337308 */ /* 0x0000e20000002000 */
[----:B------:R-:W-:Y:S01]  /*0af0*/  FSETP.GEU.AND P6, PT, R48, 1.175494350822287508e-38, PT ;  /* 0x008000003000780b */ /* 0x000fe20003fce000 */
[----:B------:R-:W-:Y:S01]  /*0b00*/  @!P1 FMUL R19, R19, 16777216 ;  /* 0x4b80000013139820 */ /* 0x000fe20000400000 */
[----:B------:R-:W-:Y:S01]  /*0b10*/  @!P1 FMUL R50, R50, 16777216 ;  /* 0x4b80000032329820 */ /* 0x000fe20000400000 */
[----:B-1----:R-:W-:Y:S01]  /*0b20*/  FSETP.GT.AND P1, PT, R49, 8.50705917302346158658e+37, PT ;  /* 0x7e8000003100780b */ /* 0x002fe20003f24000 */
[----:B------:R-:W-:Y:S01]  /*0b30*/  FADD R4, R38, 9.9999997473787516356e-06 ;  /* 0x3727c5ac26047421 */ /* 0x000fe20000000000 */
[----:B------:R-:W-:Y:S01]  /*0b40*/  @P0 FMUL R48, R48, 0.25 ;  /* 0x3e80000030300820 */ /* 0x000fe20000400000 */
[----:B------:R-:W-:-:S02]  /*0b50*/  FSEL R38, R6, 1, P0 ;  /* 0x3f80000006267808 */ /* 0x000fc40000000000 */
[----:B------:R-:W-:Y:S02]  /*0b60*/  FSETP.GEU.AND P0, PT, R49, 1.175494350822287508e-38, PT ;  /* 0x008000003100780b */ /* 0x000fe40003f0e000 */
[----:B------:R-:W1:Y:S01]  /*0b70*/  MUFU.SQRT R4, R4 ;  /* 0x0000000400047308 */ /* 0x000e620000002000 */
[----:B------:R-:W-:Y:S02]  /*0b80*/  SEL R39, R39, RZ, P2 ;  /* 0x000000ff27277207 */ /* 0x000fe40001000000 */
[----:B0-----:R-:W-:Y:S01]  /*0b90*/  FSEL R33, R6, 1, P1 ;  /* 0x3f80000006217808 */ /* 0x001fe20000800000 */
[----:B------:R-:W-:Y:S01]  /*0ba0*/  @!P6 FMUL R48, R48, 16777216 ;  /* 0x4b8000003030e820 */ /* 0x000fe20000400000 */
[----:B------:R-:W-:Y:S01]  /*0bb0*/  @!P6 FMUL R38, R38, 16777216 ;  /* 0x4b8000002626e820 */ /* 0x000fe20000400000 */
[----:B------:R-:W-:Y:S01]  /*0bc0*/  @P1 FMUL R49, R49, 0.25 ;  /* 0x3e80000031311820 */ /* 0x000fe20000400000 */
[----:B------:R-:W-:Y:S01]  /*0bd0*/  FADD R54, R39, 9.9999997473787516356e-06 ;  /* 0x3727c5ac27367421 */ /* 0x000fe20000000000 */
[----:B---3--:R-:W-:-:S03]  /*0be0*/  FSETP.GT.AND P6, PT, R51, 8.50705917302346158658e+37, PT ;  /* 0x7e8000003300780b */ /* 0x008fc60003fc4000 */
[----:B------:R-:W-:Y:S01]  /*0bf0*/  @!P0 FMUL R49, R49, 16777216 ;  /* 0x4b80000031318820 */ /* 0x000fe20000400000 */
[----:B------:R-:W-:Y:S01]  /*0c00*/  @!P0 FMUL R33, R33, 16777216 ;  /* 0x4b80000021218820 */ /* 0x000fe20000400000 */
[----:B------:R-:W0:Y:S01]  /*0c10*/  MUFU.SQRT R56, R54 ;  /* 0x0000003600387308 */ /* 0x000e220000002000 */
[----:B------:R-:W-:Y:S02]  /*0c20*/  FSETP.GEU.AND P0, PT, R51, 1.175494350822287508e-38, PT ;  /* 0x008000003300780b */ /* 0x000fe40003f0e000 */
[----:B-1----:R-:W-:Y:S02]  /*0c30*/  FSETP.GT.AND P1, PT, R4, 8.50705917302346158658e+37, PT ;  /* 0x7e8000000400780b */ /* 0x002fe40003f24000 */
[----:B------:R-:W-:-:S03]  /*0c40*/  FSEL R32, R6, 1, P6 ;  /* 0x3f80000006207808 */ /* 0x000fc60003000000 */
[----:B------:R-:W-:Y:S01]  /*0c50*/  @P6 FMUL R51, R51, 0.25 ;  /* 0x3e80000033336820 */ /* 0x000fe20000400000 */
[----:B------:R-:W-:-:S05]  /*0c60*/  FSETP.GEU.AND P6, PT, R4, 1.175494350822287508e-38, PT ;  /* 0x008000000400780b */ /* 0x000fca0003fce000 */
[----:B------:R-:W-:Y:S01]  /*0c70*/  @!P0 FMUL R51, R51, 16777216 ;  /* 0x4b80000033338820 */ /* 0x000fe20000400000 */
[----:B------:R-:W-:Y:S01]  /*0c80*/  @!P0 FMUL R32, R32, 16777216 ;  /* 0x4b80000020208820 */ /* 0x000fe20000400000 */
[----:B0-----:R-:W-:Y:S01]  /*0c90*/  FSETP.GT.AND P0, PT, R56, 8.50705917302346158658e+37, PT ;  /* 0x7e8000003800780b */ /* 0x001fe20003f04000 */
[----:B------:R-:W-:Y:S01]  /*0ca0*/  @P1 FMUL R4, R4, 0.25 ;  /* 0x3e80000004041820 */ /* 0x000fe20000400000 */
[----:B------:R-:W-:Y:S02]  /*0cb0*/  FSEL R39, R6, 1, P1 ;  /* 0x3f80000006277808 */ /* 0x000fe40000800000 */
[----:B------:R-:W-:Y:S01]  /*0cc0*/  FSETP.GEU.AND P1, PT, R56, 1.175494350822287508e-38, PT ;  /* 0x008000003800780b */ /* 0x000fe20003f2e000 */
[----:B------:R-:W0:Y:S01]  /*0cd0*/  MUFU.RCP R19, R19 ;  /* 0x0000001300137308 */ /* 0x000e220000001000 */
[----:B------:R-:W-:-:S07]  /*0ce0*/  @!P6 FMUL R4, R4, 16777216 ;  /* 0x4b8000000404e820 */ /* 0x000fce0000400000 */
[----:B------:R-:W-:Y:S01]  /*0cf0*/  @P0 FMUL R56, R56, 0.25 ;  /* 0x3e80000038380820 */ /* 0x000fe20000400000 */
[----:B------:R-:W1:Y:S03]  /*0d00*/  MUFU.RCP R52, R13 ;  /* 0x0000000d00347308 */ /* 0x000e660000001000 */
[----:B------:R-:W-:-:S05]  /*0d10*/  @!P1 FMUL R56, R56, 16777216 ;  /* 0x4b80000038389820 */ /* 0x000fca0000400000 */
[----:B------:R-:W3:Y:S01]  /*0d20*/  MUFU.RCP R4, R4 ;  /* 0x0000000400047308 */ /* 0x000ee20000001000 */
[----:B0-----:R-:W-:-:S07]  /*0d30*/  FMUL R50, R19, R50 ;  /* 0x0000003213327220 */ /* 0x001fce0000400000 */
[----:B------:R0:W0:Y:S01]  /*0d40*/  MUFU.RCP R13, R56 ;  /* 0x00000038000d7308 */ /* 0x0000220000001000 */
[----:B-----5:R-:W-:Y:S02]  /*0d50*/  SEL R2, R2, RZ, !P5 ;  /* 0x000000ff02027207 */ /* 0x020fe40006800000 */
[----:B----4-:R-:W-:-:S05]  /*0d60*/  SEL R19, R36, RZ, !P5 ;  /* 0x000000ff24137207 */ /* 0x010fca0006800000 */
[----:B------:R4:W-:Y:S01]  /*0d70*/  MUFU.RCP R55, R48 ;  /* 0x0000003000377308 */ /* 0x0009e20000001000 */
[----:B------:R-:W-:Y:S01]  /*0d80*/  @!P6 FMUL R39, R39, 16777216 ;  /* 0x4b8000002727e820 */ /* 0x000fe20000400000 */
[----:B-1----:R-:W-:Y:S01]  /*0d90*/  FMUL R41, R52, R41 ;  /* 0x0000002934297220 */ /* 0x002fe20000400000 */
[----:B------:R-:W-:Y:S01]  /*0da0*/  SEL R3, R3, RZ, !P5 ;  /* 0x000000ff03037207 */ /* 0x000fe20006800000 */
[----:B0-----:R-:W0:Y:S01]  /*0db0*/  LDC.64 R56, c[0x0][0x228] ;  /* 0x00008a00ff387b82 */ /* 0x001e220000000a00 */
[----:B----4-:R-:W-:-:S03]  /*0dc0*/  FSEL R48, R6, 1, P0 ;  /* 0x3f80000006307808 */ /* 0x010fc60000000000 */
[----:B------:R-:W1:Y:S01]  /*0dd0*/  MUFU.RCP R54, R49 ;  /* 0x0000003100367308 */ /* 0x000e620000001000 */
[----:B------:R-:W-:Y:S01]  /*0de0*/  FADD R2, R2, -R19 ;  /* 0x8000001302027221 */ /* 0x000fe20000000000 */
[----:B------:R-:W-:Y:S01]  /*0df0*/  @!P1 FMUL R48, R48, 16777216 ;  /* 0x4b80000030309820 */ /* 0x000fe20000400000 */
[----:B---3--:R-:W-:Y:S01]  /*0e00*/  FMUL R39, R4, R39 ;  /* 0x0000002704277220 */ /* 0x008fe20000400000 */
[----:B------:R-:W-:Y:S02]  /*0e10*/  SEL R36, R37, RZ, !P5 ;  /* 0x000000ff25247207 */ /* 0x000fe40006800000 */
[----:B------:R-:W-:Y:S01]  /*0e20*/  FMUL R4, R13, R48 ;  /* 0x000000300d047220 */ /* 0x000fe20000400000 */
[----:B------:R-:W-:Y:S01]  /*0e30*/  SEL R19, R28, RZ, P2 ;  /* 0x000000ff1c137207 */ /* 0x000fe20001000000 */
[----:B------:R-:W-:Y:S01]  /*0e40*/  FMUL R2, R41, R2 ;  /* 0x0000000229027220 */ /* 0x000fe20000400000 */
[----:B------:R-:W-:Y:S02]  /*0e50*/  SEL R13, R20, RZ, !P5 ;  /* 0x000000ff140d7207 */ /* 0x000fe40006800000 */
[----:B------:R-:W-:-:S02]  /*0e60*/  SEL R22, R22, RZ, !P5 ;  /* 0x000000ff16167207 */ /* 0x000fc40006800000 */
[----:B------:R-:W-:Y:S01]  /*0e70*/  SEL R34, R34, RZ, P2 ;  /* 0x000000ff22227207 */ /* 0x000fe20001000000 */
[----:B------:R-:W-:Y:S01]  /*0e80*/  FADD R3, R3, -R36 ;  /* 0x8000002403037221 */ /* 0x000fe20000000000 */
[----:B------:R-:W-:Y:S01]  /*0e90*/  SEL R20, R8, RZ, !P4 ;  /* 0x000000ff08147207 */ /* 0x000fe20006000000 */
[----:B------:R-:W-:Y:S01]  /*0ea0*/  FFMA R2, R13, R2, R22 ;  /* 0x000000020d027223 */ /* 0x000fe20000000016 */
[----:B--2---:R-:W-:Y:S01]  /*0eb0*/  SEL R13, R44, RZ, !P3 ;  /* 0x000000ff2c0d7207 */ /* 0x004fe20005800000 */
[----:B------:R-:W-:Y:S01]  /*0ec0*/  FADD R8, R34, -R19 ;  /* 0x8000001322087221 */ /* 0x000fe20000000000 */
[----:B------:R-:W-:Y:S01]  /*0ed0*/  SEL R42, R42, RZ, !P3 ;  /* 0x000000ff2a2a7207 */ /* 0x000fe20005800000 */
[----:B------:R-:W-:Y:S01]  /*0ee0*/  FMUL R50, R50, R3 ;  /* 0x0000000332327220 */ /* 0x000fe20000400000 */
[----:B------:R-:W-:Y:S01]  /*0ef0*/  SEL R19, R24, RZ, P2 ;  /* 0x000000ff18137207 */ /* 0x000fe20001000000 */
[----:B------:R-:W-:Y:S01]  /*0f00*/  FMUL R39, R39, R8 ;  /* 0x0000000827277220 */ /* 0x000fe20000400000 */
[----:B------:R-:W-:-:S02]  /*0f10*/  SEL R26, R26, RZ, P2 ;  /* 0x000000ff1a1a7207 */ /* 0x000fc40001000000 */
[----:B------:R-:W-:Y:S01]  /*0f20*/  SEL R3, R10, RZ, !P4 ;  /* 0x000000ff0a037207 */ /* 0x000fe20006000000 */
[----:B-1----:R-:W-:Y:S01]  /*0f30*/  FMUL R33, R54, R33 ;  /* 0x0000002136217220 */ /* 0x002fe20000400000 */
[----:B------:R-:W-:Y:S01]  /*0f40*/  FADD R8, R42, -R13 ;  /* 0x8000000d2a087221 */ /* 0x000fe20000000000 */
[----:B------:R-:W-:Y:S01]  /*0f50*/  FFMA R26, R19, R39, R26 ;  /* 0x00000027131a7223 */ /* 0x000fe2000000001a */
[----:B------:R-:W-:Y:S01]  /*0f60*/  FMUL R38, R55, R38 ;  /* 0x0000002637267220 */ /* 0x000fe20000400000 */
[----:B------:R-:W-:Y:S01]  /*0f70*/  FADD R3, R3, -R20 ;  /* 0x8000001403037221 */ /* 0x000fe20000000000 */
[----:B------:R-:W-:Y:S01]  /*0f80*/  SEL R19, R46, RZ, !P3 ;  /* 0x000000ff2e137207 */ /* 0x000fe20005800000 */
[----:B------:R-:W-:Y:S01]  /*0f90*/  FMUL R8, R33, R8 ;  /* 0x0000000821087220 */ /* 0x000fe20000400000 */
[----:B------:R-:W-:Y:S01]  /*0fa0*/  SEL R30, R30, RZ, !P3 ;  /* 0x000000ff1e1e7207 */ /* 0x000fe20005800000 */
[----:B------:R-:W-:Y:S01]  /*0fb0*/  FMUL R38, R38, R3 ;  /* 0x0000000326267220 */ /* 0x000fe20000400000 */
[C---:B------:R-:W-:Y:S01]  /*0fc0*/  FSETP.GTU.AND P0, PT, R26.reuse, RZ, PT ;  /* 0x000000ff1a00720b */ /* 0x040fe20003f0c000 */
[----:B------:R-:W1:Y:S02]  /*0fd0*/  MUFU.RCP R51, R51 ;  /* 0x0000003300337308 */ /* 0x000e640000001000 */
[----:B------:R-:W-:Y:S01]  /*0fe0*/  FFMA R3, R19, R8, R30 ;  /* 0x0000000813037223 */ /* 0x000fe2000000001e */
[----:B------:R-:W-:-:S04]  /*0ff0*/  FSEL R8, R26, RZ, P0 ;  /* 0x000000ff1a087208 */ /* 0x000fc80000000000 */
[C---:B------:R-:W-:Y:S02]  /*1000*/  FSETP.GTU.AND P1, PT, R3.reuse, RZ, PT ;  /* 0x000000ff0300720b */ /* 0x040fe40003f2c000 */
[----:B------:R-:W-:Y:S02]  /*1010*/  FSETP.GEU.AND P0, PT, R8, 6, PT ;  /* 0x40c000000800780b */ /* 0x000fe40003f0e000 */
[----:B------:R-:W-:Y:S02]  /*1020*/  FSEL R3, R3, RZ, P1 ;  /* 0x000000ff03037208 */ /* 0x000fe40000800000 */
[----:B------:R-:W-:Y:S02]  /*1030*/  SEL R13, R43, RZ, !P3 ;  /* 0x000000ff2b0d7207 */ /* 0x000fe40005800000 */
[----:B------:R-:W-:Y:S02]  /*1040*/  SEL R10, R45, RZ, !P3 ;  /* 0x000000ff2d0a7207 */ /* 0x000fe40005800000 */
[----:B------:R-:W-:-:S02]  /*1050*/  FSETP.GTU.AND P6, PT, R2, RZ, PT ;  /* 0x000000ff0200720b */ /* 0x000fc40003fcc000 */
[----:B------:R-:W-:Y:S01]  /*1060*/  FSETP.GEU.AND P1, PT, R3, 6, PT ;  /* 0x40c000000300780b */ /* 0x000fe20003f2e000 */
[----:B-1----:R-:W-:Y:S01]  /*1070*/  FMUL R32, R51, R32 ;  /* 0x0000002033207220 */ /* 0x002fe20000400000 */
[----:B------:R-:W-:Y:S01]  /*1080*/  FSEL R2, R2, RZ, P6 ;  /* 0x000000ff02027208 */ /* 0x000fe20003000000 */
[----:B------:R-:W-:Y:S01]  /*1090*/  FADD R13, R13, -R10 ;  /* 0x8000000a0d0d7221 */ /* 0x000fe20000000000 */
[----:B------:R-:W-:Y:S02]  /*10a0*/  FSETP.NAN.AND P6, PT, R8, R8, PT ;  /* 0x000000080800720b */ /* 0x000fe40003fc8000 */
[----:B------:R-:W-:Y:S02]  /*10b0*/  SEL R19, R14, RZ, !P4 ;  /* 0x000000ff0e137207 */ /* 0x000fe40006000000 */
[----:B------:R-:W-:Y:S01]  /*10c0*/  SEL R16, R16, RZ, !P4 ;  /* 0x000000ff10107207 */ /* 0x000fe20006000000 */
[----:B------:R-:W-:Y:S01]  /*10d0*/  FMUL R13, R32, R13 ;  /* 0x0000000d200d7220 */ /* 0x000fe20000400000 */
[----:B------:R-:W-:-:S02]  /*10e0*/  SEL R10, R47, RZ, !P3 ;  /* 0x000000ff2f0a7207 */ /* 0x000fc40005800000 */
[----:B------:R-:W-:Y:S02]  /*10f0*/  SEL R31, R31, RZ, !P3 ;  /* 0x000000ff1f1f7207 */ /* 0x000fe40005800000 */
[----:B------:R-:W-:Y:S01]  /*1100*/  @P0 FSEL R8, R8, 6, P6 ;  /* 0x40c0000008080808 */ /* 0x000fe20003000000 */
[----:B------:R-:W-:Y:S01]  /*1110*/  FFMA R38, R19, R38, R16 ;  /* 0x0000002613267223 */ /* 0x000fe20000000010 */
[----:B------:R-:W-:Y:S01]  /*1120*/  SEL R35, R35, RZ, P2 ;  /* 0x000000ff23237207 */ /* 0x000fe20001000000 */
[----:B------:R-:W1:Y:S01]  /*1130*/  LDC.64 R46, c[0x0][0x230] ;  /* 0x00008c00ff2e7b82 */ /* 0x000e620000000a00 */
[----:B------:R-:W-:Y:S02]  /*1140*/  SEL R20, R29, RZ, P2 ;  /* 0x000000ff1d147207 */ /* 0x000fe40001000000 */
[----:B------:R-:W-:Y:S02]  /*1150*/  FSETP.GEU.AND P0, PT, R2, 6, PT ;  /* 0x40c000000200780b */ /* 0x000fe40003f0e000 */
[----:B------:R-:W-:Y:S01]  /*1160*/  FSETP.NAN.AND P6, PT, R3, R3, PT ;  /* 0x000000030300720b */ /* 0x000fe20003fc8000 */
[----:B------:R-:W-:Y:S01]  /*1170*/  FFMA R14, R10, R13, R31 ;  /* 0x0000000d0a0e7223 */ /* 0x000fe2000000001f */
[----:B------:R-:W-:Y:S01]  /*1180*/  SEL R21, R21, RZ, !P5 ;  /* 0x000000ff15157207 */ /* 0x000fe20006800000 */
[----:B------:R-:W-:Y:S01]  /*1190*/  FADD R13, R35, -R20 ;  /* 0x80000014230d7221 */ /* 0x000fe20000000000 */
[----:B------:R-:W-:-:S02]  /*11a0*/  SEL R10, R23, RZ, !P5 ;  /* 0x000000ff170a7207 */ /* 0x000fc40006800000 */
[----:B------:R-:W-:Y:S02]  /*11b0*/  @P1 FSEL R3, R3, 6, P6 ;  /* 0x40c0000003031808 */ /* 0x000fe40003000000 */
[----:B------:R-:W-:Y:S01]  /*11c0*/  FSETP.GTU.AND P6, PT, R38, RZ, PT ;  /* 0x000000ff2600720b */ /* 0x000fe20003fcc000 */
[----:B------:R-:W-:Y:S01]  /*11d0*/  FMUL R4, R4, R13 ;  /* 0x0000000d04047220 */ /* 0x000fe20000400000 */
[----:B------:R-:W-:Y:S01]  /*11e0*/  SEL R16, R25, RZ, P2 ;  /* 0x000000ff19107207 */ /* 0x000fe20001000000 */
[----:B------:R-:W-:Y:S01]  /*11f0*/  FFMA R50, R21, R50, R10 ;  /* 0x0000003215327223 */ /* 0x000fe2000000000a */
[----:B------:R-:W-:Y:S01]  /*1200*/  SEL R27, R27, RZ, P2 ;  /* 0x000000ff1b1b7207 */ /* 0x000fe20001000000 */
[----:B------:R-:W2:Y:S01]  /*1210*/  LDC.64 R24, c[0x0][0x220] ;  /* 0x00008800ff187b82 */ /* 0x000ea20000000a00 */
[----:B------:R-:W-:Y:S02]  /*1220*/  FSETP.NAN.AND P1, PT, R2, R2, PT ;  /* 0x000000020200720b */ /* 0x000fe40003f28000 */
[----:B------:R-:W-:-:S02]  /*1230*/  FSEL R48, R38, RZ, P6 ;  /* 0x000000ff26307208 */ /* 0x000fc40003000000 */
[----:B------:R-:W-:Y:S01]  /*1240*/  FSETP.GTU.AND P6, PT, R14, RZ, PT ;  /* 0x000000ff0e00720b */ /* 0x000fe20003fcc000 */
[----:B------:R-:W-:Y:S01]  /*1250*/  FFMA R27, R16, R4, R27 ;  /* 0x00000004101b7223 */ /* 0x000fe2000000001b */
[----:B------:R-:W-:Y:S02]  /*1260*/  @P0 FSEL R2, R2, 6, P1 ;  /* 0x40c0000002020808 */ /* 0x000fe40000800000 */
[----:B------:R-:W-:Y:S02]  /*1270*/  SEL R7, R7, RZ, !P4 ;  /* 0x000000ff07077207 */ /* 0x000fe40006000000 */
[----:B------:R-:W-:Y:S02]  /*1280*/  CS2R R22, SRZ ;  /* 0x0000000000167805 */ /* 0x000fe4000001ff00 */
[----:B------:R-:W-:Y:S02]  /*1290*/  FSETP.GEU.AND P0, PT, R48, 6, PT ;  /* 0x40c000003000780b */ /* 0x000fe40003f0e000 */
[----:B------:R-:W-:-:S02]  /*12a0*/  CS2R R20, SRZ ;  /* 0x0000000000147805 */ /* 0x000fc4000001ff00 */
[----:B------:R-:W-:Y:S01]  /*12b0*/  FSETP.GTU.AND P1, PT, R50, RZ, PT ;  /* 0x000000ff3200720b */ /* 0x000fe20003f2c000 */
[----:B------:R-:W3:Y:S01]  /*12c0*/  LDC.64 R38, c[0x0][0x240] ;  /* 0x00009000ff267b82 */ /* 0x000ee20000000a00 */
[----:B------:R-:W-:Y:S02]  /*12d0*/  FSEL R14, R14, RZ, P6 ;  /* 0x000000ff0e0e7208 */ /* 0x000fe40003000000 */
[C---:B------:R-:W-:Y:S02]  /*12e0*/  FSETP.GTU.AND P6, PT, R27.reuse, RZ, PT ;  /* 0x000000ff1b00720b */ /* 0x040fe40003fcc000 */
[----:B------:R-:W-:Y:S02]  /*12f0*/  FSEL R4, R50, RZ, P1 ;  /* 0x000000ff32047208 */ /* 0x000fe40000800000 */
[----:B------:R-:W-:Y:S02]  /*1300*/  FSETP.GEU.AND P1, PT, R14, 6, PT ;  /* 0x40c000000e00780b */ /* 0x000fe40003f2e000 */
[----:B------:R-:W-:-:S02]  /*1310*/  FSEL R16, R27, RZ, P6 ;  /* 0x000000ff1b107208 */ /* 0x000fc40003000000 */
[C---:B------:R-:W-:Y:S01]  /*1320*/  FSETP.NAN.AND P6, PT, R48.reuse, R48, PT ;  /* 0x000000303000720b */ /* 0x040fe20003fc8000 */
[----:B------:R-:W-:Y:S01]  /*1330*/  FADD R7, R7, 9.9999997473787516356e-06 ;  /* 0x3727c5ac07077421 */ /* 0x000fe20000000000 */
[----:B------:R-:W4:Y:S02]  /*1340*/  LDC.64 R26, c[0x0][0x248] ;  /* 0x00009200ff1a7b82 */ /* 0x000f240000000a00 */
[----:B------:R-:W-:Y:S02]  /*1350*/  @P0 FSEL R48, R48, 6, P6 ;  /* 0x40c0000030300808 */ /* 0x000fe40003000000 */
[----:B------:R-:W-:Y:S02]  /*1360*/  FSETP.GEU.AND P0, PT, R4, 6, PT ;  /* 0x40c000000400780b */ /* 0x000fe40003f0e000 */
[C---:B------:R-:W-:Y:S01]  /*1370*/  FSETP.NAN.AND P6, PT, R14.reuse, R14, PT ;  /* 0x0000000e0e00720b */ /* 0x040fe20003fc8000 */
[----:B------:R-:W5:Y:S03]  /*1380*/  MUFU.SQRT R7, R7 ;  /* 0x0000000700077308 */ /* 0x000f660000002000 */
[----:B------:R-:W-:-:S02]  /*1390*/  @P1 FSEL R14, R14, 6, P6 ;  /* 0x40c000000e0e1808 */ /* 0x000fc40003000000 */
[----:B------:R-:W-:Y:S02]  /*13a0*/  FSETP.GEU.AND P6, PT, R16, 6, PT ;  /* 0x40c000001000780b */ /* 0x000fe40003fce000 */
[----:B------:R-:W-:-:S04]  /*13b0*/  FSETP.NAN.AND P1, PT, R4, R4, PT ;  /* 0x000000040400720b */ /* 0x000fc80003f28000 */
[----:B------:R-:W-:Y:S02]  /*13c0*/  @P0 FSEL R4, R4, 6, P1 ;  /* 0x40c0000004040808 */ /* 0x000fe40000800000 */
[----:B------:R-:W-:Y:S02]  /*13d0*/  FSETP.NAN.AND P0, PT, R16, R16, PT ;  /* 0x000000101000720b */ /* 0x000fe40003f08000 */
[----:B------:R-:W-:-:S03]  /*13e0*/  ISETP.GE.AND P1, PT, R53, 0x20, PT ;  /* 0x000000203500780c */ /* 0x000fc60003f26270 */
[----:B------:R-:W-:Y:S02]  /*13f0*/  @P6 FSEL R16, R16, 6, P0 ;  /* 0x40c0000010106808 */ /* 0x000fe40000000000 */
[----:B-----5:R-:W-:Y:S01]  /*1400*/  FSETP.GT.AND P0, PT, R7, 8.50705917302346158658e+37, PT ;  /* 0x7e8000000700780b */ /* 0x020fe20003f04000 */
[----:B--2---:R-:W-:Y:S01]  /*1410*/  IMAD.WIDE R24, R53, 0x4, R24 ;  /* 0x0000000435187825 */ /* 0x004fe200078e0218 */
[----:B------:R-:W-:Y:S02]  /*1420*/  FSETP.GEU.AND P6, PT, R7, 1.175494350822287508e-38, PT ;  /* 0x008000000700780b */ /* 0x000fe40003fce000 */
[----:B------:R-:W-:-:S04]  /*1430*/  FSEL R10, R6, 1, P0 ;  /* 0x3f800000060a7808 */ /* 0x000fc80000000000 */
[----:B------:R2:W5:Y:S05]  /*1440*/  @!P1 LDG.E.EL.64 R22, desc[UR4][R24.64] ;  /* 0x0000000418169981 */ /* 0x00056a000c2e1b00 */
[----:B------:R-:W-:Y:S01]  /*1450*/  @P0 FMUL R7, R7, 0.25 ;  /* 0x3e80000007070820 */ /* 0x000fe20000400000 */
[----:B------:R-:W-:Y:S01]  /*1460*/  ISETP.NE.AND P0, PT, R40, 0x20, PT ;  /* 0x000000202800780c */ /* 0x000fe20003f05270 */
[----:B----4-:R-:W-:-:S12]  /*1470*/  IMAD.WIDE R26, R53, 0x4, R26 ;  /* 0x00000004351a7825 */ /* 0x010fd800078e021a */
[----:B------:R4:W3:Y:S01]  /*1480*/  @!P0 LDG.E.EL.64 R20, desc[UR4][R26.64+-0x80] ;  /* 0xffff80041a148981 */ /* 0x0008e2000c2e1b00 */
[----:B------:R-:W-:-:S06]  /*1490*/  @!P6 FMUL R7, R7, 16777216 ;  /* 0x4b8000000707e820 */ /* 0x000fcc0000400000 */
[----:B------:R-:W0:Y:S01]  /*14a0*/  MUFU.RCP R7, R7 ;  /* 0x0000000700077308 */ /* 0x000e220000001000 */
[----:B------:R-:W-:Y:S01]  /*14b0*/  SEL R11, R11, RZ, !P4 ;  /* 0x000000ff0b0b7207 */ /* 0x000fe20006000000 */
[----:B------:R-:W-:Y:S01]  /*14c0*/  @!P6 FMUL R10, R10, 16777216 ;  /* 0x4b8000000a0ae820 */ /* 0x000fe20000400000 */
[----:B--2---:R-:W-:Y:S01]  /*14d0*/  SEL R24, R9, RZ, !P4 ;  /* 0x000000ff09187207 */ /* 0x004fe20006000000 */
[----:B----4-:R-:W2:Y:S01]  /*14e0*/  LDC.64 R26, c[0x0][0x270] ;  /* 0x00009c00ff1a7b82 */ /* 0x010ea20000000a00 */
[----:B------:R-:W-:-:S03]  /*14f0*/  SEL R17, R17, RZ, !P4 ;  /* 0x000000ff11117207 */ /* 0x000fc60006000000 */
[----:B------:R-:W-:Y:S01]  /*1500*/  FADD R9, R11, -R24 ;  /* 0x800000180b097221 */ /* 0x000fe20000000000 */
[----:B------:R-:W-:Y:S01]  /*1510*/  SEL R24, R15, RZ, !P4 ;  /* 0x000000ff0f187207 */ /* 0x000fe20006000000 */
[----:B0-----:R-:W-:-:S04]  /*1520*/  FMUL R10, R7, R10 ;  /* 0x0000000a070a7220 */ /* 0x001fc80000400000 */
[----:B------:R-:W-:-:S04]  /*1530*/  FMUL R9, R10, R9 ;  /* 0x000000090a097220 */ /* 0x000fc80000400000 */
[----:B------:R-:W-:-:S05]  /*1540*/  FFMA R9, R24, R9, R17 ;  /* 0x0000000918097223 */ /* 0x000fca0000000011 */
[----:B------:R-:W-:-:S04]  /*1550*/  FSETP.GTU.AND P6, PT, R9, RZ, PT ;  /* 0x000000ff0900720b */ /* 0x000fc80003fcc000 */
[----:B------:R-:W-:-:S04]  /*1560*/  FSEL R13, R9, RZ, P6 ;  /* 0x000000ff090d7208 */ /* 0x000fc80003000000 */
[C---:B------:R-:W-:Y:S02]  /*1570*/  FSETP.GEU.AND P6, PT, R13.reuse, 6, PT ;  /* 0x40c000000d00780b */ /* 0x040fe40003fce000 */
[----:B------:R-:W-:Y:S02]  /*1580*/  @P3 FSEL R3, R8, RZ, P2 ;  /* 0x000000ff08033208 */ /* 0x000fe40001000000 */
[----:B------:R-:W-:Y:S02]  /*1590*/  @P3 FSEL R14, R16, RZ, P2 ;  /* 0x000000ff100e3208 */ /* 0x000fe40001000000 */
[----:B------:R-:W-:-:S07]  /*15a0*/  FSETP.NAN.AND P2, PT, R13, R13, PT ;  /* 0x0000000d0d00720b */ /* 0x000fce0003f48000 */
[----:B------:R-:W-:Y:S02]  /*15b0*/  @P6 FSEL R13, R13, 6, P2 ;  /* 0x40c000000d0d6808 */ /* 0x000fe40001000000 */
[----:B------:R-:W-:-:S04]  /*15c0*/  IADD3 R16, P2, R18, UR6, RZ ;  /* 0x0000000612107c10 */ /* 0x000fc8000ff5e0ff */
[----:B------:R-:W-:Y:S02]  /*15d0*/  IADD3.X R17, R0, UR7, RZ, P2, !PT ;  /* 0x0000000700117c10 */ /* 0x000fe400097fe4ff */
[----:B------:R-:W-:Y:S01]  /*15e0*/  P2R R31, PR, RZ, 0x1 ;  /* 0x00000001ff1f7803 */ /* 0x000fe20000000000 */
[----:B--2---:R-:W-:Y:S01]  /*15f0*/  IMAD.WIDE R26, R53, 0x4, R26 ;  /* 0x00000004351a7825 */ /* 0x004fe200078e021a */
[----:B-----5:R-:W-:Y:S02]  /*1600*/  SEL R22, R22, RZ, !P1 ;  /* 0x000000ff16167207 */ /* 0x020fe40004800000 */
[----:B------:R-:W-:-:S03]  /*1610*/  SEL R23, R23, RZ, !P1 ;  /* 0x000000ff17177207 */ /* 0x000fc60004800000 */
[----:B------:R-:W-:Y:S02]  /*1620*/  FADD R22, R22, 9.9999997473787516356e-06 ;  /* 0x3727c5ac16167421 */ /* 0x000fe40000000000 */
[----:B------:R-:W-:Y:S02]  /*1630*/  FADD R54, R23, 9.9999997473787516356e-06 ;  /* 0x3727c5ac17367421 */ /* 0x000fe40000000000 */
[----:B------:R0:W2:Y:S08]  /*1640*/  MUFU.SQRT R24, R22 ;  /* 0x0000001600187308 */ /* 0x0000b00000002000 */
[----:B------:R-:W4:Y:S01]  /*1650*/  MUFU.SQRT R54, R54 ;  /* 0x0000003600367308 */ /* 0x000f220000002000 */
[----:B---3--:R-:W-:-:S02]  /*1660*/  SEL R21, R21, RZ, !P0 ;  /* 0x000000ff15157207 */ /* 0x008fc40004000000 */
[----:B0-----:R-:W-:Y:S02]  /*1670*/  IADD3 R22, P3, R18, UR8, RZ ;  /* 0x0000000812167c10 */ /* 0x001fe4000ff7e0ff */
[----:B------:R-:W-:Y:S01]  /*1680*/  IADD3 R18, P2, R18, UR10, RZ ;  /* 0x0000000a12127c10 */ /* 0x000fe2000ff5e0ff */
[----:B------:R-:W-:Y:S01]  /*1690*/  FADD R21, R21, 9.9999997473787516356e-06 ;  /* 0x3727c5ac15157421 */ /* 0x000fe20000000000 */
[----:B------:R-:W-:Y:S02]  /*16a0*/  SEL R20, R20, RZ, !P0 ;  /* 0x000000ff14147207 */ /* 0x000fe40004000000 */
[----:B--2---:R-:W-:Y:S01]  /*16b0*/  FSETP.GT.AND P6, PT, R24, 8.50705917302346158658e+37, PT ;  /* 0x7e8000001800780b */ /* 0x004fe20003fc4000 */
[----:B------:R-:W0:Y:S01]  /*16c0*/  MUFU.SQRT R9, R21 ;  /* 0x0000001500097308 */ /* 0x000e220000002000 */
[----:B------:R-:W-:Y:S01]  /*16d0*/  IADD3.X R19, R0, UR11, RZ, P2, !PT ;  /* 0x0000000b00137c10 */ /* 0x000fe200097fe4ff */
[----:B------:R-:W-:Y:S01]  /*16e0*/  FADD R20, R20, 9.9999997473787516356e-06 ;  /* 0x3727c5ac14147421 */ /* 0x000fe20000000000 */
[----:B----4-:R-:W-:-:S05]  /*16f0*/  FSETP.GT.AND P2, PT, R54, 8.50705917302346158658e+37, PT ;  /* 0x7e8000003600780b */ /* 0x010fca0003f44000 */
[----:B------:R-:W2:Y:S01]  /*1700*/  MUFU.SQRT R15, R20 ;  /* 0x00000014000f7308 */ /* 0x000ea20000002000 */
[----:B------:R-:W-:Y:S02]  /*1710*/  IADD3.X R23, R0, UR9, RZ, P3, !PT ;  /* 0x0000000900177c10 */ /* 0x000fe40009ffe4ff */
[C---:B------:R-:W-:Y:S01]  /*1720*/  FSETP.GEU.AND P3, PT, R24.reuse, 1.175494350822287508e-38, PT ;  /* 0x008000001800780b */ /* 0x040fe20003f6e000 */
[----:B------:R-:W-:Y:S01]  /*1730*/  @P6 FMUL R24, R24, 0.25 ;  /* 0x3e80000018186820 */ /* 0x000fe20000400000 */
[----:B------:R-:W-:Y:S02]  /*1740*/  FSEL R25, R6, 1, P6 ;  /* 0x3f80000006197808 */ /* 0x000fe40003000000 */
[C---:B------:R-:W-:Y:S01]  /*1750*/  FSETP.GEU.AND P6, PT, R54.reuse, 1.175494350822287508e-38, PT ;  /* 0x008000003600780b */ /* 0x040fe20003fce000 */
[----:B------:R-:W-:Y:S01]  /*1760*/  @P2 FMUL R54, R54, 0.25 ;  /* 0x3e80000036362820 */ /* 0x000fe20000400000 */
[----:B------:R-:W-:Y:S02]  /*1770*/  FSEL R55, R6, 1, P2 ;  /* 0x3f80000006377808 */ /* 0x000fe40001000000 */
[----:B0-----:R-:W-:-:S02]  /*1780*/  FSETP.GT.AND P2, PT, R9, 8.50705917302346158658e+37, PT ;  /* 0x7e8000000900780b */ /* 0x001fc40003f44000 */
[----:B--2---:R-:W-:Y:S02]  /*1790*/  FSETP.GEU.AND P0, PT, R15, 1.175494350822287508e-38, PT ;  /* 0x008000000f00780b */ /* 0x004fe40003f0e000 */
[----:B------:R-:W-:Y:S02]  /*17a0*/  FSEL R11, R6, 1, P2 ;  /* 0x3f800000060b7808 */ /* 0x000fe40001000000 */
[----:B------:R-:W-:Y:S02]  /*17b0*/  P2R R0, PR, RZ, 0x1 ;  /* 0x00000001ff007803 */ /* 0x000fe40000000000 */
[----:B------:R-:W-:-:S05]  /*17c0*/  FSETP.GEU.AND P0, PT, R9, 1.175494350822287508e-38, PT ;  /* 0x008000000900780b */ /* 0x000fca0003f0e000 */
[----:B------:R-:W-:Y:S01]  /*17d0*/  @P2 FMUL R9, R9, 0.25 ;  /* 0x3e80000009092820 */ /* 0x000fe20000400000 */
[----:B------:R-:W-:Y:S02]  /*17e0*/  ISETP.NE.AND P2, PT, R40, 0x40, PT ;  /* 0x000000402800780c */ /* 0x000fe40003f45270 */
[----:B------:R-:W-:-:S11]  /*17f0*/  CS2R R20, SRZ ;  /* 0x0000000000147805 */ /* 0x000fd6000001ff00 */
[----:B------:R0:W2:Y:S01]  /*1800*/  @!P2 LDG.E.EL.64 R20, desc[UR4][R26.64+-0x100] ;  /* 0xffff00041a14a981 */ /* 0x0000a2000c2e1b00 */
[----:B------:R-:W-:Y:S01]  /*1810*/  P2R R33, PR, RZ, 0x1 ;  /* 0x00000001ff217803 */ /* 0x000fe20000000000 */
[----:B------:R-:W-:Y:S01]  /*1820*/  @!P3 FMUL R24, R24, 16777216 ;  /* 0x4b8000001818b820 */ /* 0x000fe20000400000 */
[----:B------:R-:W-:Y:S01]  /*1830*/  ISETP.NE.AND P0, PT, R0, RZ, PT ;  /* 0x000000ff0000720c */ /* 0x000fe20003f05270 */
[----:B------:R-:W-:Y:S01]  /*1840*/  @!P3 FMUL R25, R25, 16777216 ;  /* 0x4b8000001919b820 */ /* 0x000fe20000400000 */
[----:B------:R-:W-:-:S04]  /*1850*/  FSETP.GT.AND P3, PT, R15, 8.50705917302346158658e+37, PT ;  /* 0x7e8000000f00780b */ /* 0x000fc80003f64000 */
[----:B------:R-:W-:Y:S01]  /*1860*/  FSEL R49, R6, 1, P3 ;  /* 0x3f80000006317808 */ /* 0x000fe20001800000 */
[----:B0-----:R-:W0:Y:S08]  /*1870*/  LDC.64 R26, c[0x0][0x298] ;  /* 0x0000a600ff1a7b82 */ /* 0x001e300000000a00 */
[----:B------:R-:W-:Y:S01]  /*1880*/  @P3 FMUL R15, R15, 0.25 ;  /* 0x3e8000000f0f3820 */ /* 0x000fe20000400000 */
[----:B------:R-:W-:-:S02]  /*1890*/  P2R R30, PR, RZ, 0x2 ;  /* 0x00000002ff1e7803 */ /* 0x000fc40000000000 */
[----:B------:R-:W-:Y:S01]  /*18a0*/  P2R R29, PR, RZ, 0x10 ;  /* 0x00000010ff1d7803 */ /* 0x000fe20000000000 */
[----:B0-----:R-:W-:Y:S01]  /*18b0*/  IMAD.WIDE R26, R53, 0x4, R26 ;  /* 0x00000004351a7825 */ /* 0x001fe200078e021a */
[----:B--2---:R-:W-:-:S05]  /*18c0*/  SEL R20, R20, RZ, !P2 ;  /* 0x000000ff14147207 */ /* 0x004fca0005000000 */
[----:B------:R-:W-:-:S04]  /*18d0*/  FADD R20, R20, 9.9999997473787516356e-06 ;  /* 0x3727c5ac14147421 */ /* 0x000fc80000000000 */
[----:B------:R-:W0:Y:S01]  /*18e0*/  MUFU.SQRT R0, R20 ;  /* 0x0000001400007308 */ /* 0x000e220000002000 */
[----:B------:R-:W-:-:S05]  /*18f0*/  SEL R21, R21, RZ, !P2 ;  /* 0x000000ff15157207 */ /* 0x000fca0005000000 */
[----:B------:R-:W-:-:S04]  /*1900*/  FADD R7, R21, 9.9999997473787516356e-06 ;  /* 0x3727c5ac15077421 */ /* 0x000fc80000000000 */
[----:B------:R-:W2:Y:S01]  /*1910*/  MUFU.SQRT R51, R7 ;  /* 0x0000000700337308 */ /* 0x000ea20000002000 */
[C---:B0-----:R-:W-:Y:S02]  /*1920*/  FSETP.GT.AND P3, PT, R0.reuse, 8.50705917302346158658e+37, PT ;  /* 0x7e8000000000780b */ /* 0x041fe40003f64000 */
[----:B------:R-:W-:Y:S02]  /*1930*/  FSETP.GEU.AND P1, PT, R0, 1.175494350822287508e-38, PT ;  /* 0x008000000000780b */ /* 0x000fe40003f2e000 */
[----:B------:R-:W-:-:S09]  /*1940*/  FSEL R50, R6, 1, P3 ;  /* 0x3f80000006327808 */ /* 0x000fd20001800000 */
[----:B------:R-:W-:Y:S01]  /*1950*/  @P3 FMUL R0, R0, 0.25 ;  /* 0x3e80000000003820 */ /* 0x000fe20000400000 */
[C---:B--2---:R-:W-:Y:S02]  /*1960*/  FSETP.GT.AND P3, PT, R51.reuse, 8.50705917302346158658e+37, PT ;  /* 0x7e8000003300780b */ /* 0x044fe40003f64000 */
[----:B------:R-:W-:Y:S02]  /*1970*/  FSETP.GEU.AND P4, PT, R51, 1.175494350822287508e-38, PT ;  /* 0x008000003300780b */ /* 0x000fe40003f8e000 */
[----:B------:R-:W-:Y:S02]  /*1980*/  FSEL R10, R6, 1, P3 ;  /* 0x3f800000060a7808 */ /* 0x000fe40001800000 */
[----:B------:R-:W-:-:S07]  /*1990*/  CS2R R20, SRZ ;  /* 0x0000000000147805 */ /* 0x000fce000001ff00 */
[----:B------:R-:W-:Y:S01]  /*19a0*/  @P3 FMUL R51, R51, 0.25 ;  /* 0x3e80000033333820 */ /* 0x000fe20000400000 */
[----:B------:R-:W-:-:S13]  /*19b0*/  ISETP.NE.AND P3, PT, R40, 0x60, PT ;  /* 0x000000602800780c */ /* 0x000fda0003f65270 */
[----:B------:R0:W2:Y:S01]  /*19c0*/  @!P3 LDG.E.EL.64 R20, desc[UR4][R26.64+-0x180] ;  /* 0xfffe80041a14b981 */ /* 0x0000a2000c2e1b00 */
[----:B------:R-:W-:Y:S01]  /*19d0*/  @!P6 FMUL R54, R54, 16777216 ;  /* 0x4b8000003636e820 */ /* 0x000fe20000400000 */
[----:B------:R-:W-:Y:S01]  /*19e0*/  @!P6 FMUL R55, R55, 16777216 ;  /* 0x4b8000003737e820 */ /* 0x000fe20000400000 */
[----:B------:R-:W-:Y:S02]  /*19f0*/  P2R R32, PR, RZ, 0x1 ;  /* 0x00000001ff207803 */ /* 0x000fe40000000000 */
[----:B------:R-:W-:Y:S01]  /*1a00*/  P2R R28, PR, RZ, 0x20 ;  /* 0x00000020ff1c7803 */ /* 0x000fe20000000000 */
[----:B------:R-:W-:Y:S01]  /*1a10*/  @!P1 FMUL R0, R0, 16777216 ;  /* 0x4b80000000009820 */ /* 0x000fe20000400000 */
[----:B------:R-:W-:Y:S01]  /*1a20*/  @!P1 FMUL R50, R50, 16777216 ;  /* 0x4b80000032329820 */ /* 0x000fe20000400000 */
[----:B------:R-:W-:Y:S02]  /*1a30*/  ISETP.NE.AND P1, PT, R30, RZ, PT ;  /* 0x000000ff1e00720c */ /* 0x000fe40003f25270 */
[----:B------:R-:W-:-:S02]  /*1a40*/  CS2R R36, SRZ ;  /* 0x0000000000247805 */ /* 0x000fc4000001ff00 */
[----:B------:R-:W-:Y:S02]  /*1a50*/  CS2R R44, SRZ ;  /* 0x00000000002c7805 */ /* 0x000fe4000001ff00 */
[----:B0-----:R-:W-:Y:S01]  /*1a60*/  CS2R R26, SRZ ;  /* 0x00000000001a7805 */ /* 0x001fe2000001ff00 */
[----:B------:R-:W-:-:S04]  /*1a70*/  IMAD.WIDE R38, R53, 0x4, R38 ;  /* 0x0000000435267825 */ /* 0x000fc800078e0226 */
[----:B------:R-:W-:Y:S01]  /*1a80*/  @!P4 FMUL R51, R51, 16777216 ;  /* 0x4b8000003333c820 */ /* 0x000fe20000400000 */
[----:B------:R-:W-:Y:S01]  /*1a90*/  @!P4 FMUL R10, R10, 16777216 ;  /* 0x4b8000000a0ac820 */ /* 0x000fe20000400000 */
[----:B-1----:R-:W-:Y:S01]  /*1aa0*/  IMAD.WIDE R46, R53, 0x4, R46 ;  /* 0x00000004352e7825 */ /* 0x002fe200078e022e */
[----:B------:R-:W-:-:S04]  /*1ab0*/  ISETP.NE.AND P4, PT, R29, RZ, PT ;  /* 0x000000ff1d00720c */ /* 0x000fc80003f85270 */
[----:B------:R-:W3:Y:S01]  /*1ac0*/  @!P1 LDG.E.EL.64 R26, desc[UR4][R46.64] ;  /* 0x000000042e1a9981 */ /* 0x000ee2000c2e1b00 */
[----:B------:R-:W-:Y:S02]  /*1ad0*/  CS2R R40, SRZ ;  /* 0x0000000000287805 */ /* 0x000fe4000001ff00 */
[----:B------:R-:W-:Y:S01]  /*1ae0*/  CS2R R42, SRZ ;  /* 0x00000000002a7805 */ /* 0x000fe2000001ff00 */
[----:B------:R-:W-:Y:S01]  /*1af0*/  IMAD.WIDE R58, R53, 0x4, R58 ;  /* 0x00000004353a7825 */ /* 0x000fe200078e023a */
[----:B------:R-:W-:Y:S02]  /*1b00*/  MUFU.RCP R24, R24 ;  /* 0x0000001800187308 */ /* 0x000fe40000001000 */
[----:B------:R0:W4:Y:S04]  /*1b10*/  @!P2 LDG.E.EL.64 R40, desc[UR4][R22.64+-0x100] ;  /* 0xffff00041628a981 */ /* 0x000128000c2e1b00 */
[----:B------:R-:W5:Y:S01]  /*1b20*/  @!P1 LDG.E.EL.64 R42, desc[UR4][R58.64] ;  /* 0x000000043a2a9981 */ /* 0x000f62000c2e1b00 */
[----:B0-----:R-:W-:-:S02]  /*1b30*/  CS2R R22, SRZ ;  /* 0x0000000000167805 */ /* 0x001fc4000001ff00 */
[----:B------:R-:W-:Y:S01]  /*1b40*/  CS2R R34, SRZ ;  /* 0x0000000000227805 */ /* 0x000fe2000001ff00 */
[----:B------:R-:W-:Y:S01]  /*1b50*/  IMAD.WIDE R56, R53, 0x4, R56 ;  /* 0x0000000435387825 */ /* 0x000fe200078e0238 */
[----:B--2---:R-:W-:Y:S02]  /*1b60*/  SEL R20, R20, RZ, !P3 ;  /* 0x000000ff14147207 */ /* 0x004fe40005800000 */
[----:B------:R-:W-:-:S03]  /*1b70*/  SEL R21, R21, RZ, !P3 ;  /* 0x000000ff15157207 */ /* 0x000fc60005800000 */
[----:B------:R-:W-:Y:S02]  /*1b80*/  FADD R20, R20, 9.9999997473787516356e-06 ;  /* 0x3727c5ac14147421 */ /* 0x000fe40000000000 */
[----:B------:R-:W-:Y:S02]  /*1b90*/  FADD R21, R21, 9.9999997473787516356e-06 ;  /* 0x3727c5ac15157421 */ /* 0x000fe40000000000 */
[----:B------:R-:W0:Y:S08]  /*1ba0*/  MUFU.SQRT R7, R20 ;  /* 0x0000001400077308 */ /* 0x000e300000002000 */
[----:B------:R-:W1:Y:S01]  /*1bb0*/  MUFU.SQRT R8, R21 ;  /* 0x0000001500087308 */ /* 0x000e620000002000 */
[----:B0-----:R-:W-:-:S02]  /*1bc0*/  FSETP.GT.AND P6, PT, R7, 8.50705917302346158658e+37, PT ;  /* 0x7e8000000700780b */ /* 0x001fc40003fc4000 */
[----:B-1----:R-:W-:Y:S02]  /*1bd0*/  FSETP.GT.AND P0, PT, R8, 8.50705917302346158658e+37, PT ;  /* 0x7e8000000800780b */ /* 0x002fe40003f04000 */
[----:B------:R-:W-:Y:S02]  /*1be0*/  FSETP.GEU.AND P5, PT, R7, 1.175494350822287508e-38, PT ;  /* 0x008000000700780b */ /* 0x000fe40003fae000 */
[----:B------:R-:W-:-:S07]  /*1bf0*/  FSEL R52, R6, 1, P6 ;  /* 0x3f80000006347808 */ /* 0x000fce0003000000 */
[----:B------:R-:W-:Y:S01]  /*1c00*/  @P6 FMUL R7, R7, 0.25 ;  /* 0x3e80000007076820 */ /* 0x000fe20000400000 */
[----:B------:R-:W-:Y:S02]  /*1c10*/  FSETP.GEU.AND P6, PT, R8, 1.175494350822287508e-38, PT ;  /* 0x008000000800780b */ /* 0x000fe40003fce000 */
[----:B------:R-:W-:Y:S01]  /*1c20*/  FSEL R6, R6, 1, P0 ;  /* 0x3f80000006067808 */ /* 0x000fe20000000000 */
[----:B------:R-:W-:Y:S01]  /*1c30*/  @P0 FMUL R8, R8, 0.25 ;  /* 0x3e80000008080820 */ /* 0x000fe20000400000 */
[----:B------:R-:W-:-:S13]  /*1c40*/  ISETP.NE.AND P0, PT, R32, RZ, PT ;  /* 0x000000ff2000720c */ /* 0x000fda0003f05270 */
[----:B------:R-:W-:Y:S01]  /*1c50*/  @!P0 FMUL R15, R15, 16777216 ;  /* 0x4b8000000f0f8820 */ /* 0x000fe20000400000 */
[----:B------:R-:W-:Y:S01]  /*1c60*/  @!P0 FMUL R49, R49, 16777216 ;  /* 0x4b80000031318820 */ /* 0x000fe20000400000 */
[----:B------:R-:W-:Y:S02]  /*1c70*/  ISETP.NE.AND P0, PT, R33, RZ, PT ;  /* 0x000000ff2100720c */ /* 0x000fe40003f05270 */
[----:B------:R-:W0:Y:S11]  /*1c80*/  LDC.64 R32, c[0x0][0x210] ;  /* 0x00008400ff207b82 */ /* 0x000e360000000a00 */
[----:B------:R-:W-:Y:S01]  /*1c90*/  @!P0 FMUL R9, R9, 16777216 ;  /* 0x4b80000009098820 */ /* 0x000fe20000400000 */
[----:B------:R-:W-:Y:S01]  /*1ca0*/  @!P0 FMUL R11, R11, 16777216 ;  /* 0x4b8000000b0b8820 */ /* 0x000fe20000400000 */
[----:B------:R-:W-:-:S02]  /*1cb0*/  ISETP.NE.AND P0, PT, R31, RZ, PT ;  /* 0x000000ff1f00720c */ /* 0x000fc40003f05270 */
[----:B------:R-:W1:Y:S01]  /*1cc0*/  LDC.64 R30, c[0x0][0x268] ;  /* 0x00009a00ff1e7b82 */ /* 0x000e620000000a00 */
[----:B------:R-:W-:Y:S02]  /*1cd0*/  IMAD.IADD R21, R53, 0x1, R12 ;  /* 0x0000000135157824 */ /* 0x000fe400078e020c */
[----:B------:R-:W-:Y:S01]  /*1ce0*/  @!P5 FMUL R7, R7, 16777216 ;  /* 0x4b8000000707d820 */ /* 0x000fe20000400000 */
[----:B------:R-:W-:Y:S01]  /*1cf0*/  @!P5 FMUL R52, R52, 16777216 ;  /* 0x4b8000003434d820 */ /* 0x000fe20000400000 */
[----:B------:R-:W-:-:S03]  /*1d00*/  ISETP.NE.AND P5, PT, R28, RZ, PT ;  /* 0x000000ff1c00720c */ /* 0x000fc60003fa5270 */
[----:B------:R-:W2:Y:S01]  /*1d10*/  LDC.64 R28, c[0x0][0x250] ;  /* 0x00009400ff1c7b82 */ /* 0x000ea20000000a00 */
[----:B0-----:R-:W-:Y:S02]  /*1d20*/  IMAD.WIDE R32, R21, 0x4, R32 ;  /* 0x0000000415207825 */ /* 0x001fe400078e0220 */
[----:B------:R0:W3:Y:S04]  /*1d30*/  @!P0 LDG.E.EL.64 R36, desc[UR4][R38.64+-0x80] ;  /* 0xffff800426248981 */ /* 0x0000e8000c2e1b00 */
[----:B------:R1:W3:Y:S01]  /*1d40*/  @!P1 LDG.E.EL.64 R44, desc[UR4][R32.64] ;  /* 0x00000004202c9981 */ /* 0x0002e2000c2e1b00 */
[----:B------:R-:W2:Y:S03]  /*1d50*/  LDC.64 R20, c[0x0][0x258] ;  /* 0x00009600ff147b82 */ /* 0x000ea60000000a00 */
[----:B------:R-:W3:Y:S01]  /*1d60*/  @!P0 LDG.E.EL.64 R34, desc[UR4][R16.64+-0x80] ;  /* 0xffff800410228981 */ /* 0x000ee2000c2e1b00 */
[----:B0-----:R-:W-:Y:S01]  /*1d70*/  CS2R R38, SRZ ;  /* 0x0000000000267805 */ /* 0x001fe2000001ff00 */
[----:B-1----:R-:W-:-:S03]  /*1d80*/  IMAD.WIDE R46, R53, 0x4, R30 ;  /* 0x00000004352e7825 */ /* 0x002fc600078e021e */
[----:B------:R-:W0:Y:S02]  /*1d90*/  LDC.64 R32, c[0x0][0x278] ;  /* 0x00009e00ff207b82 */ /* 0x000e240000000a00 */
[----:B------:R1:W3:Y:S06]  /*1da0*/  @!P2 LDG.E.EL.64 R38, desc[UR4][R46.64+-0x100] ;  /* 0xffff00042e26a981 */ /* 0x0002ec000c2e1b00 */
[----:B-1----:R-:W1:Y:S01]  /*1db0*/  LDC.64 R46, c[0x0][0x2a0] ;  /* 0x0000a800ff2e7b82 */ /* 0x002e620000000a00 */
[----:B--2---:R-:W-:Y:S01]  /*1dc0*/  IMAD.WIDE R20, R53, 0x4, R20 ;  /* 0x0000000435147825 */ /* 0x004fe200078e0214 */
[----:B------:R-:W-:-:S03]  /*1dd0*/  CS2R R30, SRZ ;  /* 0x00000000001e7805 */ /* 0x000fc6000001ff00 */
[C---:B------:R-:W-:Y:S01]  /*1de0*/  IMAD.WIDE R60, R53.reuse, 0x4, R28 ;  /* 0x00000004353c7825 */ /* 0x040fe200078e021c */
[----:B------:R2:W3:Y:S02]  /*1df0*/  @!P0 LDG.E.EL.64 R22, desc[UR4][R20.64+-0x80] ;  /* 0xffff800414168981 */ /* 0x0004e4000c2e1b00 */
[----:B------:R-:W4:Y:S01]  /*1e00*/  LDC.64 R28, c[0x0][0x280] ;  /* 0x0000a000ff1c7b82 */ /* 0x000f220000000a00 */
[----:B0-----:R-:W-:-:S05]  /*1e10*/  IMAD.WIDE R58, R53, 0x4, R32 ;  /* 0x00000004353a7825 */ /* 0x001fca00078e0220 */
[----:B------:R1:W3:Y:S02]  /*1e20*/  @!P2 LDG.E.EL.64 R30, desc[UR4][R58.64+-0x100] ;  /* 0xffff00043a1ea981 */ /* 0x0002e4000c2e1b00 */
[----:B--2---:R-:W0:Y:S01]  /*1e30*/  LDC.64 R20, c[0x0][0x290] ;  /* 0x0000a400ff147b82 */ /* 0x004e220000000a00 */
[----:B------:R-:W-:Y:S01]  /*1e40*/  FMUL R12, R24, R25 ;  /* 0x00000019180c7220 */ /* 0x000fe20000400000 */
[----:B------:R-:W-:Y:S02]  /*1e50*/  CS2R R24, SRZ ;  /* 0x0000000000187805 */ /* 0x000fe4000001ff00 */
[----:B------:R-:W-:-:S04]  /*1e60*/  CS2R R16, SRZ ;  /* 0x0000000000107805 */ /* 0x000fc8000001ff00 */
[----:B------:R2:W3:Y:S01]  /*1e70*/  @!P3 LDG.E.EL.64 R24, desc[UR4][R18.64+-0x180] ;  /* 0xfffe80041218b981 */ /* 0x0004e2000c2e1b00 */
[C---:B-1----:R-:W-:Y:S02]  /*1e80*/  IMAD.WIDE R58, R53.reuse, 0x4, R46 ;  /* 0x00000004353a7825 */ /* 0x042fe400078e022e */
[----:B------:R-:W1:Y:S01]  /*1e90*/  LDC.64 R46, c[0x0][0x2a8] ;  /* 0x0000aa00ff2e7b82 */ /* 0x000e620000000a00 */
[----:B------:R4:W3:Y:S01]  /*1ea0*/  @!P1 LDG.E.EL.64 R16, desc[UR4][R56.64] ;  /* 0x0000000438109981 */ /* 0x0008e2000c2e1b00 */
[----:B------:R-:W-:Y:S02]  /*1eb0*/  CS2R R32, SRZ ;  /* 0x0000000000207805 */ /* 0x000fe4000001ff00 */
[----:B--2---:R-:W-:Y:S01]  /*1ec0*/  CS2R R18, SRZ ;  /* 0x0000000000127805 */ /* 0x004fe2000001ff00 */
[----:B----4-:R-:W-:Y:S01]  /*1ed0*/  IMAD.WIDE R56, R53, 0x4, R28 ;  /* 0x0000000435387825 */ /* 0x010fe200078e021c */
[----:B------:R-:W-:-:S04]  /*1ee0*/  CS2R R28, SRZ ;  /* 0x00000000001c7805 */ /* 0x000fc8000001ff00 */
[----:B------:R0:W2:Y:S04]  /*1ef0*/  @!P0 LDG.E.EL.64 R18, desc[UR4][R60.64+-0x80] ;  /* 0xffff80043c128981 */ /* 0x0000a8000c2e1b00 */
[----:B------:R1:W4:Y:S01]  /*1f00*/  @!P2 LDG.E.EL.64 R32, desc[UR4][R56.64+-0x100] ;  /* 0xffff00043820a981 */ /* 0x000322000c2e1b00 */
[----:B0-----:R-:W-:Y:S01]  /*1f10*/  IMAD.WIDE R60, R53, 0x4, R20 ;  /* 0x00000004353c7825 */ /* 0x001fe200078e0214 */
[----:B------:R-:W-:-:S03]  /*1f20*/  CS2R R20, SRZ ;  /* 0x0000000000147805 */ /* 0x000fc6000001ff00 */
[----:B-1----:R-:W-:Y:S01]  /*1f30*/  IMAD.WIDE R56, R53, 0x4, R46 ;  /* 0x0000000435387825 */ /* 0x002fe200078e022e */
[----:B------:R0:W2:Y:S01]  /*1f40*/  @!P3 LDG.E.EL.64 R28, desc[UR4][R60.64+-0x180] ;  /* 0xfffe80043c1cb981 */ /* 0x0000a2000c2e1b00 */
[----:B------:R-:W-:-:S03]  /*1f50*/  CS2R R46, SRZ ;  /* 0x00000000002e7805 */ /* 0x000fc6000001ff00 */
[----:B------:R-:W2:Y:S04]  /*1f60*/  @!P3 LDG.E.EL.64 R20, desc[UR4][R58.64+-0x180] ;  /* 0xfffe80043a14b981 */ /* 0x000ea8000c2e1b00 */
[----:B------:R-:W2:Y:S01]  /*1f70*/  @!P3 LDG.E.EL.64 R46, desc[UR4][R56.64+-0x180] ;  /* 0xfffe8004382eb981 */ /* 0x000ea2000c2e1b00 */
[----:B------:R-:W1:Y:S01]  /*1f80*/  MUFU.RCP R54, R54 ;  /* 0x0000003600367308 */ /* 0x000e620000001000 */
[----:B------:R-:W-:Y:S01]  /*1f90*/  @!P6 FMUL R8, R8, 16777216 ;  /* 0x4b8000000808e820 */ /* 0x000fe20000400000 */
[----:B-1----:R-:W-:-:S06]  /*1fa0*/  FMUL R55, R54, R55 ;  /* 0x0000003736377220 */ /* 0x002fcc0000400000 */
[----:B------:R-:W1:Y:S08]  /*1fb0*/  MUFU.RCP R54, R15 ;  /* 0x0000000f00367308 */ /* 0x000e700000001000 */
[----:B------:R-:W0:Y:S08]  /*1fc0*/  MUFU.RCP R51, R51 ;  /* 0x0000003300337308 */ /* 0x000e300000001000 */
[----:B------:R3:W3:Y:S01]  /*1fd0*/  MUFU.RCP R15, R8 ;  /* 0x00000008000f7308 */ /* 0x0006e20000001000 */
[----:B-1----:R-:W-:Y:S01]  /*1fe0*/  FMUL R49, R54, R49 ;  /* 0x0000003136317220 */ /* 0x002fe20000400000 */
[----:B-----5:R-:W-:-:S06]  /*1ff0*/  SEL R54, R43, RZ, !P1 ;  /* 0x000000ff2b367207 */ /* 0x020fcc0004800000 */
[----:B------:R-:W1:Y:S01]  /*2000*/  MUFU.RCP R53, R0 ;  /* 0x0000000000357308 */ /* 0x000e620000001000 */
[----:B------:R-:W-:Y:S01]  /*2010*/  SEL R40, R40, RZ, !P2 ;  /* 0x000000ff28287207 */ /* 0x000fe20005000000 */
[----:B------:R-:W-:Y:S01]  /*2020*/  @!P6 FMUL R6, R6, 16777216 ;  /* 0x4b8000000606e820 */ /* 0x000fe20000400000 */
[----:B---3--:R-:W-:Y:S01]  /*2030*/  SEL R8, R27, RZ, !P1 ;  /* 0x000000ff1b087207 */ /* 0x008fe20004800000 */
[----:B0-----:R-:W-:-:S04]  /*2040*/  FMUL R51, R51, R10 ;  /* 0x0000000a33337220 */ /* 0x001fc80000400000 */
[----:B------:R-:W0:Y:S01]  /*2050*/  MUFU.RCP R7, R7 ;  /* 0x0000000700077308 */ /* 0x000e220000001000 */
[----:B------:R-:W-:Y:S01]  /*2060*/  FMUL R15, R15, R6 ;  /* 0x000000060f0f7220 */ /* 0x000fe20000400000 */
[----:B------:R-:W-:-:S06]  /*2070*/  SEL R41, R41, RZ, !P2 ;  /* 0x000000ff29297207 */ /* 0x000fcc0005000000 */
[----:B------:R3:W5:Y:S01]  /*2080*/  MUFU.RCP R60, R9 ;  /* 0x00000009003c7308 */ /* 0x0007620000001000 */
[----:B-1----:R-:W-:Y:S01]  /*2090*/  FMUL R53, R53, R50 ;  /* 0x0000003235357220 */ /* 0x002fe20000400000 */
[----:B---3--:R-:W-:Y:S01]  /*20a0*/  SEL R9, R42, RZ, !P1 ;  /* 0x000000ff2a097207 */ /* 0x008fe20004800000 */
[----:B0-----:R-:W-:Y:S01]  /*20b0*/  FMUL R7, R7, R52 ;  /* 0x0000003407077220 */ /* 0x001fe20000400000 */
[----:B------:R-:W-:Y:S02]  /*20c0*/  @P5 FSEL R2, R48, R3, !P4 ;  /* 0x0000000330025208 */ /* 0x000fe40006000000 */
[----:B------:R-:W-:Y:S02]  /*20d0*/  @P5 FSEL R4, R13, R14, !P4 ;  /* 0x0000000e0d045208 */ /* 0x000fe40006000000 */
[----:B------:R-:W-:Y:S01]  /*20e0*/  SEL R26, R26, RZ, !P1 ;  /* 0x000000ff1a1a7207 */ /* 0x000fe20004800000 */
[----:B-----5:R-:W-:Y:S01]  /*20f0*/  FMUL R11, R60, R11 ;  /* 0x0000000b3c0b7220 */ /* 0x020fe20000400000 */
[----:B------:R-:W-:-:S02]  /*2100*/  SEL R45, R45, RZ, !P1 ;  /* 0x000000ff2d2d7207 */ /* 0x000fc40004800000 */
[----:B------:R-:W-:-:S03]  /*2110*/  SEL R44, R44, RZ, !P1 ;  /* 0x000000ff2c2c7207 */ /* 0x000fc60004800000 */
[----:B------:R-:W-:-:S04]  /*2120*/  FADD R0, R45, -R54 ;  /* 0x800000362d007221 */ /* 0x000fc80000000000 */
[----:B------:R-:W-:Y:S01]  /*2130*/  FMUL R0, R55, R0 ;  /* 0x0000000037007220 */ /* 0x000fe20000400000 */
[----:B------:R-:W-:Y:S02]  /*2140*/  SEL R43, R38, RZ, !P2 ;  /* 0x000000ff262b7207 */ /* 0x000fe40005000000 */
[----:B------:R-:W-:Y:S01]  /*2150*/  SEL R10, R39, RZ, !P2 ;  /* 0x000000ff270a7207 */ /* 0x000fe20005000000 */
[----:B------:R-:W-:Y:S02]  /*2160*/  FADD R9, R44, -R9 ;  /* 0x800000092c097221 */ /* 0x000fe40000000000 */
[----:B------:R-:W-:Y:S02]  /*2170*/  FADD R6, R40, -R43 ;  /* 0x8000002b28067221 */ /* 0x000fe40000000000 */
[----:B------:R-:W-:Y:S02]  /*2180*/  FMUL R12, R12, R9 ;  /* 0x000000090c0c7220 */ /* 0x000fe40000400000 */
[----:B------:R-:W-:Y:S01]  /*2190*/  FMUL R53, R53, R6 ;  /* 0x0000000635357220 */ /* 0x000fe20000400000 */
[----:B------:R-:W-:-:S02]  /*21a0*/  SEL R9, R36, RZ, !P0 ;  /* 0x000000ff24097207 */ /* 0x000fc40004000000 */
[----:B------:R-:W-:Y:S02]  /*21b0*/  SEL R30, R30, RZ, !P2 ;  /* 0x000000ff1e1e7207 */ /* 0x000fe40005000000 */
[----:B------:R-:W-:Y:S02]  /*21c0*/  SEL R17, R17, RZ, !P1 ;  /* 0x000000ff11117207 */ /* 0x000fe40004800000 */
[----:B------:R-:W-:-:S03]  /*21d0*/  SEL R24, R24, RZ, !P3 ;  /* 0x000000ff18187207 */ /* 0x000fc60005800000 */
[----:B------:R-:W-:Y:S01]  /*21e0*/  FFMA R0, R17, R0, R8 ;  /* 0x0000000011007223 */ /* 0x000fe20000000008 */
[----:B------:R-:W-:Y:S01]  /*21f0*/  FADD R8, R41, -R10 ;  /* 0x8000000a29087221 */ /* 0x000fe20000000000 */
[----:B------:R-:W-:-:S03]  /*2200*/  SEL R10, R34, RZ, !P0 ;  /* 0x000000ff220a7207 */ /* 0x000fc60004000000 */
[----:B------:R-:W-:Y:S01]  /*2210*/  FMUL R51, R51, R8 ;  /* 0x0000000833337220 */ /* 0x000fe20000400000 */
[----:B----4-:R-:W-:Y:S01]  /*2220*/  SEL R17, R32, RZ, !P2 ;  /* 0x000000ff20117207 */ /* 0x010fe20005000000 */
[----:B------:R-:W-:-:S04]  /*2230*/  FADD R10, R10, -R9 ;  /* 0x800000090a0a7221 */ /* 0x000fc80000000000 */
[----:B------:R-:W-:Y:S01]  /*2240*/  FFMA R53, R30, R53, R17 ;  /* 0x000000351e357223 */ /* 0x000fe20000000011 */
[----:B--2---:R-:W-:-:S04]  /*2250*/  SEL R27, R28, RZ, !P3 ;  /* 0x000000ff1c1b7207 */ /* 0x004fc80005800000 */
[----:B------:R-:W-:Y:S01]  /*2260*/  FSETP.GTU.AND P6, PT, R53, RZ, PT ;  /* 0x000000ff3500720b */ /* 0x000fe20003fcc000 */
[----:B------:R-:W-:Y:S01]  /*2270*/  FADD R8, R24, -R27 ;  /* 0x8000001b18087221 */ /* 0x000fe20000000000 */
[----:B------:R-:W-:Y:S02]  /*2280*/  SEL R20, R20, RZ, !P3 ;  /* 0x000000ff14147207 */ /* 0x000fe40005800000 */
[----:B------:R-:W-:Y:S01]  /*2290*/  SEL R9, R46, RZ, !P3 ;  /* 0x000000ff2e097207 */ /* 0x000fe20005800000 */
[----:B------:R-:W-:Y:S01]  /*22a0*/  FMUL R7, R7, R8 ;  /* 0x0000000807077220 */ /* 0x000fe20000400000 */
[----:B------:R-:W-:Y:S02]  /*22b0*/  SEL R24, R31, RZ, !P2 ;  /* 0x000000ff1f187207 */ /* 0x000fe40005000000 */
[----:B------:R-:W-:Y:S01]  /*22c0*/  SEL R33, R33, RZ, !P2 ;  /* 0x000000ff21217207 */ /* 0x000fe20005000000 */
[----:B------:R-:W-:Y:S01]  /*22d0*/  FFMA R7, R20, R7, R9 ;  /* 0x0000000714077223 */ /* 0x000fe20000000009 */
[----:B------:R-:W-:-:S02]  /*22e0*/  SEL R25, R25, RZ, !P3 ;  /* 0x000000ff19197207 */ /* 0x000fc40005800000 */
[----:B------:R-:W-:Y:S02]  /*22f0*/  SEL R28, R29, RZ, !P3 ;  /* 0x000000ff1d1c7207 */ /* 0x000fe40005800000 */
[----:B------:R-:W-:Y:S01]  /*2300*/  FSEL R53, R53, RZ, P6 ;  /* 0x000000ff35357208 */ /* 0x000fe20003000000 */
[----:B------:R-:W-:Y:S01]  /*2310*/  FFMA R51, R24, R51, R33 ;  /* 0x0000003318337223 */ /* 0x000fe20000000021 */
[----:B------:R-:W-:Y:S01]  /*2320*/  FSETP.GTU.AND P6, PT, R7, RZ, PT ;  /* 0x000000ff0700720b */ /* 0x000fe20003fcc000 */
[----:B------:R-:W-:Y:S01]  /*2330*/  FADD R8, R25, -R28 ;  /* 0x8000001c19087221 */ /* 0x000fe20000000000 */
[----:B------:R-:W-:Y:S02]  /*2340*/  FSETP.GEU.AND P4, PT, R53, 6, PT ;  /* 0x40c000003500780b */ /* 0x000fe40003f8e000 */
[----:B------:R-:W-:Y:S01]  /*2350*/  SEL R21, R21, RZ, !P3 ;  /* 0x000000ff15157207 */ /* 0x000fe20005800000 */
[----:B------:R-:W-:Y:S01]  /*2360*/  FMUL R8, R15, R8 ;  /* 0x000000080f087220 */ /* 0x000fe20000400000 */
[----:B------:R-:W-:-:S02]  /*2370*/  SEL R14, R47, RZ, !P3 ;  /* 0x000000ff2f0e7207 */ /* 0x000fc40005800000 */
[----:B------:R-:W-:Y:S02]  /*2380*/  FSETP.GTU.AND P5, PT, R51, RZ, PT ;  /* 0x000000ff3300720b */ /* 0x000fe40003fac000 */
[----:B------:R-:W-:Y:S01]  /*2390*/  FSEL R13, R7, RZ, P6 ;  /* 0x000000ff070d7208 */ /* 0x000fe20003000000 */
[----:B------:R-:W-:Y:S01]  /*23a0*/  FFMA R8, R21, R8, R14 ;  /* 0x0000000815087223 */ /* 0x000fe2000000000e */
[----:B------:R-:W-:Y:S02]  /*23b0*/  FSEL R51, R51, RZ, P5 ;  /* 0x000000ff33337208 */ /* 0x000fe40002800000 */
[----:B------:R-:W-:Y:S02]  /*23c0*/  FSETP.NAN.AND P6, PT, R53, R53, PT ;  /* 0x000000353500720b */ /* 0x000fe40003fc8000 */
[----:B------:R-:W-:Y:S02]  /*23d0*/  FSETP.GEU.AND P5, PT, R13, 6, PT ;  /* 0x40c000000d00780b */ /* 0x000fe40003fae000 */
[----:B------:R-:W-:-:S02]  /*23e0*/  @P4 FSEL R53, R53, 6, P6 ;  /* 0x40c0000035354808 */ /* 0x000fc40003000000 */
[C---:B------:R-:W-:Y:S02]  /*23f0*/  FSETP.GTU.AND P6, PT, R8.reuse, RZ, PT ;  /* 0x000000ff0800720b */ /* 0x040fe40003fcc000 */
[----:B------:R-:W-:Y:S02]  /*2400*/  FSETP.GEU.AND P4, PT, R51, 6, PT ;  /* 0x40c000003300780b */ /* 0x000fe40003f8e000 */
[----:B------:R-:W-:Y:S02]  /*2410*/  FSEL R9, R8, RZ, P6 ;  /* 0x000000ff08097208 */ /* 0x000fe40003000000 */
[----:B------:R-:W-:Y:S02]  /*2420*/  SEL R3, R16, RZ, !P1 ;  /* 0x000000ff10037207 */ /* 0x000fe40004800000 */
[----:B------:R-:W-:Y:S01]  /*2430*/  FSETP.NAN.AND P6, PT, R13, R13, PT ;  /* 0x0000000d0d00720b */ /* 0x000fe20003fc8000 */
[----:B------:R-:W-:Y:S01]  /*2440*/  FMUL R10, R49, R10 ;  /* 0x0000000a310a7220 */ /* 0x000fe20000400000 */
[----:B------:R-:W-:-:S02]  /*2450*/  SEL R7, R18, RZ, !P0 ;  /* 0x000000ff12077207 */ /* 0x000fc40004000000 */
[----:B------:R-:W-:Y:S01]  /*2460*/  SEL R22, R22, RZ, !P0 ;  /* 0x000000ff16167207 */ /* 0x000fe20004000000 */
[----:B------:R-:W-:Y:S01]  /*2470*/  FFMA R12, R3, R12, R26 ;  /* 0x0000000c030c7223 */ /* 0x000fe2000000001a */
[----:B------:R-:W-:Y:S02]  /*2480*/  SEL R6, R35, RZ, !P0 ;  /* 0x000000ff23067207 */ /* 0x000fe40004000000 */
[----:B------:R-:W-:Y:S02]  /*2490*/  SEL R37, R37, RZ, !P0 ;  /* 0x000000ff25257207 */ /* 0x000fe40004000000 */
[----:B------:R-:W-:Y:S02]  /*24a0*/  @P5 FSEL R13, R13, 6, P6 ;  /* 0x40c000000d0d5808 */ /* 0x000fe40003000000 */
[----:B------:R-:W-:Y:S01]  /*24b0*/  FSETP.NAN.AND P6, PT, R51, R51, PT ;  /* 0x000000333300720b */ /* 0x000fe20003fc8000 */
[----:B------:R-:W-:Y:S01]  /*24c0*/  FFMA R10, R7, R10, R22 ;  /* 0x0000000a070a7223 */ /* 0x000fe20000000016 */
[----:B------:R-:W-:Y:S01]  /*24d0*/  FSETP.GEU.AND P5, PT, R9, 6, PT ;  /* 0x40c000000900780b */ /* 0x000fe20003fae000 */
[----:B------:R-:W-:Y:S01]  /*24e0*/  FADD R6, R6, -R37 ;  /* 0x8000002506067221 */ /* 0x000fe20000000000 */
[----:B------:R-:W-:-:S02]  /*24f0*/  @P4 FSEL R51, R51, 6, P6 ;  /* 0x40c0000033334808 */ /* 0x000fc40003000000 */
[----:B------:R-:W-:Y:S01]  /*2500*/  FSETP.GTU.AND P4, PT, R12, RZ, PT ;  /* 0x000000ff0c00720b */ /* 0x000fe20003f8c000 */
[----:B------:R-:W-:Y:S01]  /*2510*/  FMUL R6, R11, R6 ;  /* 0x000000060b067220 */ /* 0x000fe20000400000 */
[----:B------:R-:W-:Y:S02]  /*2520*/  SEL R3, R19, RZ, !P0 ;  /* 0x000000ff13037207 */ /* 0x000fe40004000000 */
[----:B------:R-:W-:Y:S02]  /*2530*/  SEL R8, R23, RZ, !P0 ;  /* 0x000000ff17087207 */ /* 0x000fe40004000000 */
[----:B------:R-:W-:Y:S02]  /*2540*/  FSETP.GTU.AND P6, PT, R10, RZ, PT ;  /* 0x000000ff0a00720b */ /* 0x000fe40003fcc000 */
[----:B------:R-:W-:Y:S02]  /*2550*/  FSEL R14, R12, RZ, P4 ;  /* 0x000000ff0c0e7208 */ /* 0x000fe40002000000 */
[----:B------:R-:W-:Y:S01]  /*2560*/  FSETP.GTU.AND P4, PT, R0, RZ, PT ;  /* 0x000000ff0000720b */ /* 0x000fe20003f8c000 */
[----:B------:R-:W-:Y:S01]  /*2570*/  FFMA R3, R3, R6, R8 ;  /* 0x0000000603037223 */ /* 0x000fe20000000008 */
[----:B------:R-:W-:Y:S01]  /*2580*/  FSEL R10, R10, RZ, P6 ;  /* 0x000000ff0a0a7208 */ /* 0x000fe20003000000 */
[----:B------:R-:W0:Y:S01]  /*2590*/  LDC.64 R6, c[0x0][0x350] ;  /* 0x0000d400ff067b82 */ /* 0x000e220000000a00 */
[----:B------:R-:W-:-:S02]  /*25a0*/  FSETP.NAN.AND P6, PT, R9, R9, PT ;  /* 0x000000090900720b */ /* 0x000fc40003fc8000 */
[----:B------:R-:W-:Y:S02]  /*25b0*/  FSEL R15, R0, RZ, P4 ;  /* 0x000000ff000f7208 */ /* 0x000fe40002000000 */
[----:B------:R-:W-:Y:S02]  /*25c0*/  FSETP.GEU.AND P4, PT, R14, 6, PT ;  /* 0x40c000000e00780b */ /* 0x000fe40003f8e000 */
[----:B------:R-:W-:Y:S02]  /*25d0*/  @P5 FSEL R9, R9, 6, P6 ;  /* 0x40c0000009095808 */ /* 0x000fe40003000000 */
[----:B------:R-:W-:Y:S02]  /*25e0*/  FSETP.GTU.AND P6, PT, R3, RZ, PT ;  /* 0x000000ff0300720b */ /* 0x000fe40003fcc000 */
[----:B------:R-:W-:Y:S02]  /*25f0*/  FSETP.GEU.AND P5, PT, R15, 6, PT ;  /* 0x40c000000f00780b */ /* 0x000fe40003fae000 */
[----:B------:R-:W-:-:S02]  /*2600*/  FSEL R0, R3, RZ, P6 ;  /* 0x000000ff03007208 */ /* 0x000fc40003000000 */
[----:B------:R-:W-:Y:S02]  /*2610*/  @P2 FSEL R53, R13, R2, !P3 ;  /* 0x000000020d352208 */ /* 0x000fe40005800000 */
[----:B------:R-:W-:Y:S02]  /*2620*/  @P2 FSEL R51, R9, R4, !P3 ;  /* 0x0000000409332208 */ /* 0x000fe40005800000 */
[----:B------:R-:W-:Y:S02]  /*2630*/  FSETP.NAN.AND P6, PT, R14, R14, PT ;  /* 0x0000000e0e00720b */ /* 0x000fe40003fc8000 */
[----:B------:R-:W-:Y:S02]  /*2640*/  FSETP.GEU.AND P3, PT, R10, 6, PT ;  /* 0x40c000000a00780b */ /* 0x000fe40003f6e000 */
[----:B------:R-:W-:Y:S02]  /*2650*/  FSETP.GEU.AND P2, PT, R0, 6, PT ;  /* 0x40c000000000780b */ /* 0x000fe40003f4e000 */
[----:B------:R-:W-:-:S02]  /*2660*/  @P4 FSEL R14, R14, 6, P6 ;  /* 0x40c000000e0e4808 */ /* 0x000fc40003000000 */
[C---:B------:R-:W-:Y:S02]  /*2670*/  FSETP.NAN.AND P6, PT, R15.reuse, R15, PT ;  /* 0x0000000f0f00720b */ /* 0x040fe40003fc8000 */
[----:B------:R-:W-:Y:S02]  /*2680*/  FSETP.NAN.AND P4, PT, R10, R10, PT ;  /* 0x0000000a0a00720b */ /* 0x000fe40003f88000 */
[----:B------:R-:W-:Y:S02]  /*2690*/  @P5 FSEL R15, R15, 6, P6 ;  /* 0x40c000000f0f5808 */ /* 0x000fe40003000000 */
[----:B------:R-:W-:Y:S02]  /*26a0*/  FSETP.NAN.AND P5, PT, R0, R0, PT ;  /* 0x000000000000720b */ /* 0x000fe40003fa8000 */
[----:B------:R-:W-:Y:S02]  /*26b0*/  @P3 FSEL R10, R10, 6, P4 ;  /* 0x40c000000a0a3808 */ /* 0x000fe40002000000 */
[----:B------:R-:W-:Y:S01]  /*26c0*/  @P2 FSEL R0, R0, 6, P5 ;  /* 0x40c0000000002808 */ /* 0x000fe20002800000 */
[----:B0-----:R-:W-:Y:S01]  /*26d0*/  IMAD.WIDE R2, R5, 0x4, R6 ;  /* 0x0000000405027825 */ /* 0x001fe200078e0206 */
[----:B------:R-:W-:-:S02]  /*26e0*/  @P1 FSEL R14, R10, R53, !P0 ;  /* 0x000000350a0e1208 */ /* 0x000fc40004000000 */
[----:B------:R-:W-:-:S05]  /*26f0*/  @P1 FSEL R15, R0, R51, !P0 ;  /* 0x00000033000f1208 */ /* 0x000fca0004000000 */
[----:B------:R-:W-:Y:S01]  /*2700*/  STG.E.64 desc[UR4][R2.64], R14 ;  /* 0x0000000e02007986 */ /* 0x000fe2000c101b04 */
[----:B------:R-:W-:Y:S05]  /*2710*/  EXIT ;  /* 0x000000000000794d */ /* 0x000fea0003800000 */
.L_x_0:
[----:B------:R-:W-:-:S00]  /*2720*/  BRA `(.L_x_0) ;  /* 0xfffffffc00fc7947 */ /* 0x000fc0000383ffff */
[----:B------:R-:W-:-:S00]  /*2730*/  NOP ;  /* 0x0000000000007918 */ /* 0x000fc00000000000 */
        /* <DEDUP_REMOVED lines=12> */
.L_x_1:


//--------------------- .nv.global.init           --------------------------
	.section	.nv.global.init,"aw",@progbits
.nv.global.init:
	.type		_$_str,@object
	.size		_$_str,(_$_str_$_2 - _$_str)
_$_str:
        /*0000*/ 	.byte	0x5f, 0x5f, 0x43, 0x55, 0x44, 0x41, 0x5f, 0x46, 0x54, 0x5a, 0x00
	.type		_$_str_$_2,@object
	.size		_$_str_$_2,(.L_1 - _$_str_$_2)
_$_str_$_2:
        /*000b*/ 	.byte	0x5f, 0x5f, 0x43, 0x55, 0x44, 0x41, 0x5f, 0x50, 0x52, 0x45, 0x43, 0x5f, 0x53, 0x51, 0x52, 0x54
        /*001b*/ 	.byte	0x00
.L_1:


//--------------------- .nv.constant0.triton_poi_fused_cat_40 --------------------------
	.section	.nv.constant0.triton_poi_fused_cat_40,"a",@progbits
	.sectionflags	@""
	.align	4
.nv.constant0.triton_poi_fused_cat_40:
	.zero		860
